// auto-generated by cutlass_sweep.gemm — config: {"arch": "sm_100", "cluster_m": 2, "cluster_n": 2, "dtype": "e4m3", "stages": 3, "tile_k": 64, "tile_m": 128, "tile_n": 64}
#include "cutlass/cutlass.h"
#include "cutlass/gemm/collective/collective_builder.hpp"
#include "cutlass/gemm/device/gemm_universal_adapter.h"
#include "cutlass/gemm/kernel/gemm_universal.hpp"
#include "cutlass/epilogue/collective/collective_builder.hpp"

using ElemA = cutlass::float_e4m3_t;
using ElemB = cutlass::float_e4m3_t;
using ElemCD = cutlass::float_e4m3_t;
using Acc  = float;
using TileShape    = cute::Shape<cute::_128, cute::_64, cute::_64>;
using ClusterShape = cute::Shape<cute::_2, cute::_2, cute::_1>;

using CollectiveEpilogue = typename cutlass::epilogue::collective::CollectiveBuilder<
    cutlass::arch::Sm100, cutlass::arch::OpClassTensorOp,
    TileShape, ClusterShape,
    cutlass::epilogue::collective::EpilogueTileAuto,
    Acc, Acc,
    ElemCD, cutlass::layout::RowMajor, 128 / cutlass::sizeof_bits<ElemCD>::value,
    ElemCD, cutlass::layout::RowMajor, 128 / cutlass::sizeof_bits<ElemCD>::value,
    cutlass::epilogue::collective::EpilogueScheduleAuto
  >::CollectiveOp;

using CollectiveMainloop = typename cutlass::gemm::collective::CollectiveBuilder<
    cutlass::arch::Sm100, cutlass::arch::OpClassTensorOp,
    ElemA, cutlass::layout::RowMajor, 128 / cutlass::sizeof_bits<ElemA>::value,
    ElemB, cutlass::layout::ColumnMajor, 128 / cutlass::sizeof_bits<ElemB>::value,
    Acc,
    TileShape, ClusterShape,
    cutlass::gemm::collective::StageCount<3>,
    cutlass::gemm::collective::KernelScheduleAuto
  >::CollectiveOp;

using GemmKernel = cutlass::gemm::kernel::GemmUniversal<
    cute::Shape<int,int,int,int>,
    CollectiveMainloop,
    CollectiveEpilogue
>;
using Gemm = cutlass::gemm::device::GemmUniversalAdapter<GemmKernel>;

// Force the device kernel symbol into the cubin without needing a host main.
auto* _anchor = &cutlass::device_kernel<GemmKernel>;


// ===== COMPILED SASS (sm_100a) =====

	.target	sm_100a

	.elftype	@"ET_EXEC"


//--------------------- .note.nv.tkinfo           --------------------------
	.section	.note.nv.tkinfo,"",@"SHT_NOTE"
	.sectionflags	@"SHF_NOTE_NV_TKINFO"
	.tkinfo
        /*0018*/ 	.word	0x00000002
        /*0030*/ 	.string	""
        /*0030*/ 	.string	"ptxas"
        /*0030*/ 	.string	"Cuda compilation tools, release 13.0, V13.0.88"
        /*0030*/ 	.string	"Build cuda_13.0.r13.0/compiler.36424714_0"
        /*0030*/ 	.string	"-arch sm_100a -m 64 "



//--------------------- .note.nv.cuinfo           --------------------------
	.section	.note.nv.cuinfo,"",@"SHT_NOTE"
	.sectionflags	@"SHF_NOTE_NV_CUINFO"
        /*0018*/ 	.short	0x0002
        /*001a*/ 	.short	0x0064
        /*001c*/ 	.short	0x0082
	.zero		2


//--------------------- .nv.info                  --------------------------
	.section	.nv.info,"",@"SHT_CUDA_INFO"
	.align	4


	//----- nvinfo : EIATTR_REGCOUNT
	.align		4
        /*0000*/ 	.byte	0x04, 0x2f
        /*0002*/ 	.short	(.L_19 - .L_18)
	.align		4
.L_18:
        /*0004*/ 	.word	index@(_ZN7cutlass13device_kernelINS_4gemm6kernel13GemmUniversalIN4cute5tupleIJiiiiEEENS1_10collective13CollectiveMmaINS1_35MainloopSm100TmaUmmaWarpSpecializedILi3ELi2ELi4ENS5_IJNS4_1CILi2EEESB_NSA_ILi1EEEEEEEENS5_IJNSA_ILi128EEENSA_ILi64EEESG_EEENS_12float_e4m3_tENS5_IJlSC_lEEESI_SJ_NS4_8TiledMMAINS4_8MMA_AtomIJNS4_10MMA_TraitsINS4_25SM100_MMA_F8F6F4_2x1SM_SSEJSI_SI_fSF_SG_NS4_17integral_constantINS4_4UMMA5MajorELSQ_0EEESR_NSO_INSP_7ScaleInELSS_0EEEST_EEEEEENS4_6LayoutINS5_IJSC_SC_SC_EEENS5_IJNSA_ILi0EEESY_SY_EEEEENS5_IJNS4_10UnderscoreES11_S11_EEEEENS4_28SM100_TMA_2SM_LOAD_MULTICASTENS4_14ComposedLayoutINS4_7SwizzleILi2ELi4ELi3EEENS4_18smem_ptr_flag_bitsILi8EEENSW_INS5_IJNSA_ILi8EEESG_EEENS5_IJSG_SC_EEEEEEEvNS4_8identityENS4_18SM100_TMA_2SM_LOADES1E_vS1F_EENS_8epilogue10collective18CollectiveEpilogueINS1I_23Sm100TmaWarpSpecializedILi1ELi1ELi32ELb0ELb0EEEJNS5_IJSG_SG_SG_EEENS5_IJNSW_ISG_SC_EES1O_EEESI_SJ_SI_SJ_NS1I_6fusion15FusionCallbacksIS1M_NS1Q_17LinearCombinationISI_fSI_fLNS_15FloatRoundStyleE2EEES1N_S1P_JEEENS4_5SM1004TMEM4LOAD26SM100_TMEM_LOAD_32dp32b32xENS4_13SM90_TMA_LOADES1E_NS4_39AutoVectorizingCopyWithAssumedAlignmentILi128EEENS4_14SM90_TMA_STOREES1E_S22_S22_EEEvvEEEEvNT_6ParamsE)
        /*0008*/ 	.word	0x0000005a


	//----- nvinfo : EIATTR_FRAME_SIZE
	.align		4
.L_19:
        /*000c*/ 	.byte	0x04, 0x11
        /*000e*/ 	.short	(.L_21 - .L_20)
	.align		4
.L_20:
        /*0010*/ 	.word	index@($__internal_2_$__cuda_sm10x_tcgen05_guardrail_trap_unallocated_columns_being_dealloced)
        /*0014*/ 	.word	0x00000000


	//----- nvinfo : EIATTR_FRAME_SIZE
	.align		4
.L_21:
        /*0018*/ 	.byte	0x04, 0x11
        /*001a*/ 	.short	(.L_23 - .L_22)
	.align		4
.L_22:
        /*001c*/ 	.word	index@($__internal_1_$__cuda_sm10x_tcgen05_guardrail_trap_phase_invalid_during_alloc)
        /*0020*/ 	.word	0x00000000


	//----- nvinfo : EIATTR_FRAME_SIZE
	.align		4
.L_23:
        /*0024*/ 	.byte	0x04, 0x11
        /*0026*/ 	.short	(.L_25 - .L_24)
	.align		4
.L_24:
        /*0028*/ 	.word	index@($__internal_0_$__cuda_sm10x_tcgen05_guardrail_trap_col_being_dealloced_not_returned_by_alloc)
        /*002c*/ 	.word	0x00000000


	//----- nvinfo : EIATTR_FRAME_SIZE
	.align		4
.L_25:
        /*0030*/ 	.byte	0x04, 0x11
        /*0032*/ 	.short	(.L_27 - .L_26)
	.align		4
.L_26:
        /*0034*/ 	.word	index@(_ZN7cutlass13device_kernelINS_4gemm6kernel13GemmUniversalIN4cute5tupleIJiiiiEEENS1_10collective13CollectiveMmaINS1_35MainloopSm100TmaUmmaWarpSpecializedILi3ELi2ELi4ENS5_IJNS4_1CILi2EEESB_NSA_ILi1EEEEEEEENS5_IJNSA_ILi128EEENSA_ILi64EEESG_EEENS_12float_e4m3_tENS5_IJlSC_lEEESI_SJ_NS4_8TiledMMAINS4_8MMA_AtomIJNS4_10MMA_TraitsINS4_25SM100_MMA_F8F6F4_2x1SM_SSEJSI_SI_fSF_SG_NS4_17integral_constantINS4_4UMMA5MajorELSQ_0EEESR_NSO_INSP_7ScaleInELSS_0EEEST_EEEEEENS4_6LayoutINS5_IJSC_SC_SC_EEENS5_IJNSA_ILi0EEESY_SY_EEEEENS5_IJNS4_10UnderscoreES11_S11_EEEEENS4_28SM100_TMA_2SM_LOAD_MULTICASTENS4_14ComposedLayoutINS4_7SwizzleILi2ELi4ELi3EEENS4_18smem_ptr_flag_bitsILi8EEENSW_INS5_IJNSA_ILi8EEESG_EEENS5_IJSG_SC_EEEEEEEvNS4_8identityENS4_18SM100_TMA_2SM_LOADES1E_vS1F_EENS_8epilogue10collective18CollectiveEpilogueINS1I_23Sm100TmaWarpSpecializedILi1ELi1ELi32ELb0ELb0EEEJNS5_IJSG_SG_SG_EEENS5_IJNSW_ISG_SC_EES1O_EEESI_SJ_SI_SJ_NS1I_6fusion15FusionCallbacksIS1M_NS1Q_17LinearCombinationISI_fSI_fLNS_15FloatRoundStyleE2EEES1N_S1P_JEEENS4_5SM1004TMEM4LOAD26SM100_TMEM_LOAD_32dp32b32xENS4_13SM90_TMA_LOADES1E_NS4_39AutoVectorizingCopyWithAssumedAlignmentILi128EEENS4_14SM90_TMA_STOREES1E_S22_S22_EEEvvEEEEvNT_6ParamsE)
        /*0038*/ 	.word	0x00000000


	//----- nvinfo : EIATTR_MIN_STACK_SIZE
	.align		4
.L_27:
        /*003c*/ 	.byte	0x04, 0x12
        /*003e*/ 	.short	(.L_29 - .L_28)
	.align		4
.L_28:
        /*0040*/ 	.word	index@(_ZN7cutlass13device_kernelINS_4gemm6kernel13GemmUniversalIN4cute5tupleIJiiiiEEENS1_10collective13CollectiveMmaINS1_35MainloopSm100TmaUmmaWarpSpecializedILi3ELi2ELi4ENS5_IJNS4_1CILi2EEESB_NSA_ILi1EEEEEEEENS5_IJNSA_ILi128EEENSA_ILi64EEESG_EEENS_12float_e4m3_tENS5_IJlSC_lEEESI_SJ_NS4_8TiledMMAINS4_8MMA_AtomIJNS4_10MMA_TraitsINS4_25SM100_MMA_F8F6F4_2x1SM_SSEJSI_SI_fSF_SG_NS4_17integral_constantINS4_4UMMA5MajorELSQ_0EEESR_NSO_INSP_7ScaleInELSS_0EEEST_EEEEEENS4_6LayoutINS5_IJSC_SC_SC_EEENS5_IJNSA_ILi0EEESY_SY_EEEEENS5_IJNS4_10UnderscoreES11_S11_EEEEENS4_28SM100_TMA_2SM_LOAD_MULTICASTENS4_14ComposedLayoutINS4_7SwizzleILi2ELi4ELi3EEENS4_18smem_ptr_flag_bitsILi8EEENSW_INS5_IJNSA_ILi8EEESG_EEENS5_IJSG_SC_EEEEEEEvNS4_8identityENS4_18SM100_TMA_2SM_LOADES1E_vS1F_EENS_8epilogue10collective18CollectiveEpilogueINS1I_23Sm100TmaWarpSpecializedILi1ELi1ELi32ELb0ELb0EEEJNS5_IJSG_SG_SG_EEENS5_IJNSW_ISG_SC_EES1O_EEESI_SJ_SI_SJ_NS1I_6fusion15FusionCallbacksIS1M_NS1Q_17LinearCombinationISI_fSI_fLNS_15FloatRoundStyleE2EEES1N_S1P_JEEENS4_5SM1004TMEM4LOAD26SM100_TMEM_LOAD_32dp32b32xENS4_13SM90_TMA_LOADES1E_NS4_39AutoVectorizingCopyWithAssumedAlignmentILi128EEENS4_14SM90_TMA_STOREES1E_S22_S22_EEEvvEEEEvNT_6ParamsE)
        /*0044*/ 	.word	0x00000000
.L_29:


//--------------------- .nv.compat                --------------------------
	.section	.nv.compat,"",@"SHT_CUDA_COMPAT_INFO"
	.align	4
        /*0000*/ 	.byte	0x02, 0x09, 0x01, 0x00, 0x02, 0x02, 0x02, 0x00, 0x02, 0x05, 0x05, 0x00, 0x03, 0x07, 0x01, 0x01
        /*0010*/ 	.byte	0x02, 0x03, 0x01, 0x00, 0x02, 0x06, 0x01, 0x00, 0x04, 0x0b, 0x08, 0x00, 0x09, 0x00, 0x00, 0x00
        /*0020*/ 	.byte	0x00, 0x00, 0x00, 0x00


//--------------------- .nv.info._ZN7cutlass13device_kernelINS_4gemm6kernel13GemmUniversalIN4cute5tupleIJiiiiEEENS1_10collective13CollectiveMmaINS1_35MainloopSm100TmaUmmaWarpSpecializedILi3ELi2ELi4ENS5_IJNS4_1CILi2EEESB_NSA_ILi1EEEEEEEENS5_IJNSA_ILi128EEENSA_ILi64EEESG_EEENS_12float_e4m3_tENS5_IJlSC_lEEESI_SJ_NS4_8TiledMMAINS4_8MMA_AtomIJNS4_10MMA_TraitsINS4_25SM100_MMA_F8F6F4_2x1SM_SSEJSI_SI_fSF_SG_NS4_17integral_constantINS4_4UMMA5MajorELSQ_0EEESR_NSO_INSP_7ScaleInELSS_0EEEST_EEEEEENS4_6LayoutINS5_IJSC_SC_SC_EEENS5_IJNSA_ILi0EEESY_SY_EEEEENS5_IJNS4_10UnderscoreES11_S11_EEEEENS4_28SM100_TMA_2SM_LOAD_MULTICASTENS4_14ComposedLayoutINS4_7SwizzleILi2ELi4ELi3EEENS4_18smem_ptr_flag_bitsILi8EEENSW_INS5_IJNSA_ILi8EEESG_EEENS5_IJSG_SC_EEEEEEEvNS4_8identityENS4_18SM100_TMA_2SM_LOADES1E_vS1F_EENS_8epilogue10collective18CollectiveEpilogueINS1I_23Sm100TmaWarpSpecializedILi1ELi1ELi32ELb0ELb0EEEJNS5_IJSG_SG_SG_EEENS5_IJNSW_ISG_SC_EES1O_EEESI_SJ_SI_SJ_NS1I_6fusion15FusionCallbacksIS1M_NS1Q_17LinearCombinationISI_fSI_fLNS_15FloatRoundStyleE2EEES1N_S1P_JEEENS4_5SM1004TMEM4LOAD26SM100_TMEM_LOAD_32dp32b32xENS4_13SM90_TMA_LOADES1E_NS4_39AutoVectorizingCopyWithAssumedAlignmentILi128EEENS4_14SM90_TMA_STOREES1E_S22_S22_EEEvvEEEEvNT_6ParamsE --------------------------
	.section	.nv.info._ZN7cutlass13device_kernelINS_4gemm6kernel13GemmUniversalIN4cute5tupleIJiiiiEEENS1_10collective13CollectiveMmaINS1_35MainloopSm100TmaUmmaWarpSpecializedILi3ELi2ELi4ENS5_IJNS4_1CILi2EEESB_NSA_ILi1EEEEEEEENS5_IJNSA_ILi128EEENSA_ILi64EEESG_EEENS_12float_e4m3_tENS5_IJlSC_lEEESI_SJ_NS4_8TiledMMAINS4_8MMA_AtomIJNS4_10MMA_TraitsINS4_25SM100_MMA_F8F6F4_2x1SM_SSEJSI_SI_fSF_SG_NS4_17integral_constantINS4_4UMMA5MajorELSQ_0EEESR_NSO_INSP_7ScaleInELSS_0EEEST_EEEEEENS4_6LayoutINS5_IJSC_SC_SC_EEENS5_IJNSA_ILi0EEESY_SY_EEEEENS5_IJNS4_10UnderscoreES11_S11_EEEEENS4_28SM100_TMA_2SM_LOAD_MULTICASTENS4_14ComposedLayoutINS4_7SwizzleILi2ELi4ELi3EEENS4_18smem_ptr_flag_bitsILi8EEENSW_INS5_IJNSA_ILi8EEESG_EEENS5_IJSG_SC_EEEEEEEvNS4_8identityENS4_18SM100_TMA_2SM_LOADES1E_vS1F_EENS_8epilogue10collective18CollectiveEpilogueINS1I_23Sm100TmaWarpSpecializedILi1ELi1ELi32ELb0ELb0EEEJNS5_IJSG_SG_SG_EEENS5_IJNSW_ISG_SC_EES1O_EEESI_SJ_SI_SJ_NS1I_6fusion15FusionCallbacksIS1M_NS1Q_17LinearCombinationISI_fSI_fLNS_15FloatRoundStyleE2EEES1N_S1P_JEEENS4_5SM1004TMEM4LOAD26SM100_TMEM_LOAD_32dp32b32xENS4_13SM90_TMA_LOADES1E_NS4_39AutoVectorizingCopyWithAssumedAlignmentILi128EEENS4_14SM90_TMA_STOREES1E_S22_S22_EEEvvEEEEvNT_6ParamsE,"",@"SHT_CUDA_INFO"
	.sectionflags	@""
	.align	4


	//----- nvinfo : EIATTR_CUDA_API_VERSION
	.align		4
        /*0000*/ 	.byte	0x04, 0x37
        /*0002*/ 	.short	(.L_31 - .L_30)
.L_30:
        /*0004*/ 	.word	0x00000082


	//----- nvinfo : EIATTR_KPARAM_INFO
	.align		4
.L_31:
        /*0008*/ 	.byte	0x04, 0x17
        /*000a*/ 	.short	(.L_33 - .L_32)
.L_32:
        /*000c*/ 	.word	0x00000000
        /*0010*/ 	.short	0x0000
        /*0012*/ 	.short	0x0000
        /*0014*/ 	.byte	0x00, 0xf0, 0x01, 0x20


	//----- nvinfo : EIATTR_AT_ENTRY_FRAGMENTS
	.align		4
.L_33:
        /*0018*/ 	.byte	0x04, 0x4f
        /*001a*/ 	.short	(.L_35 - .L_34)


	//   ....[0]....
.L_34:
        /*001c*/ 	.word	0x00000007


	//----- nvinfo : EIATTR_RESERVED_SMEM_USED
	.align		4
.L_35:
        /*0020*/ 	.byte	0x01, 0x41
	.zero		2


	//----- nvinfo : EIATTR_SPARSE_MMA_MASK
	.align		4
        /*0024*/ 	.byte	0x03, 0x50
        /*0026*/ 	.short	0x0000


	//----- nvinfo : EIATTR_TCGEN05_2CTA_USED
	.align		4
        /*0028*/ 	.byte	0x01, 0x52
	.zero		2


	//----- nvinfo : EIATTR_MAXREG_COUNT
	.align		4
        /*002c*/ 	.byte	0x03, 0x1b
        /*002e*/ 	.short	0x00ff


	//----- nvinfo : EIATTR_NUM_BARRIERS
	.align		4
        /*0030*/ 	.byte	0x02, 0x4c
        /*0032*/ 	.byte	0x07
	.zero		1


	//----- nvinfo : EIATTR_EXTERNS
	.align		4
        /*0034*/ 	.byte	0x04, 0x0f
        /*0036*/ 	.short	(.L_37 - .L_36)


	//   ....[0]....
	.align		4
.L_36:
        /*0038*/ 	.word	index@(__assertfail)


	//----- nvinfo : EIATTR_MERCURY_ISA_VERSION
	.align		4
.L_37:
        /*003c*/ 	.byte	0x03, 0x5f
        /*003e*/ 	.short	0x0101


	//----- nvinfo : EIATTR_INT_WARP_WIDE_INSTR_OFFSETS
	.align		4
        /*0040*/ 	.byte	0x04, 0x31
        /*0042*/ 	.short	(.L_39 - .L_38)


	//   ....[0]....
.L_38:
        /*0044*/ 	.word	0x00000d50


	//   ....[1]....
        /*0048*/ 	.word	0x00000e00


	//   ....[2]....
        /*004c*/ 	.word	0x00004130


	//   ....[3]....
        /*0050*/ 	.word	0x00004160


	//   ....[4]....
        /*0054*/ 	.word	0x00004180


	//   ....[5]....
        /*0058*/ 	.word	0x00004cc0


	//   ....[6]....
        /*005c*/ 	.word	0x00004d70


	//----- nvinfo : EIATTR_COOP_GROUP_MASK_REGIDS
	.align		4
.L_39:
        /*0060*/ 	.byte	0x04, 0x29
        /*0062*/ 	.short	(.L_41 - .L_40)


	//   ....[0]....
.L_40:
        /*0064*/ 	.word	0xffffffff


	//   ....[1]....
        /*0068*/ 	.word	0xffffffff


	//   ....[2]....
        /*006c*/ 	.word	0xffffffff


	//   ....[3]....
        /*0070*/ 	.word	0xffffffff


	//   ....[4]....
        /*0074*/ 	.word	0xffffffff


	//   ....[5]....
        /*0078*/ 	.word	0xffffffff


	//   ....[6]....
        /*007c*/ 	.word	0xffffffff


	//   ....[7]....
        /*0080*/ 	.word	0xffffffff


	//   ....[8]....
        /*0084*/ 	.word	0xffffffff


	//   ....[9]....
        /*0088*/ 	.word	0xffffffff


	//   ....[10]....
        /*008c*/ 	.word	0xffffffff


	//   ....[11]....
        /*0090*/ 	.word	0xffffffff


	//   ....[12]....
        /*0094*/ 	.word	0xffffffff


	//   ....[13]....
        /*0098*/ 	.word	0xffffffff


	//----- nvinfo : EIATTR_COOP_GROUP_INSTR_OFFSETS
	.align		4
.L_41:
        /*009c*/ 	.byte	0x04, 0x28
        /*009e*/ 	.short	(.L_43 - .L_42)


	//   ....[0]....
.L_42:
        /*00a0*/ 	.word	0x000000b0


	//   ....[1]....
        /*00a4*/ 	.word	0x00000510


	//   ....[2]....
        /*00a8*/ 	.word	0x000006c0


	//   ....[3]....
        /*00ac*/ 	.word	0x00000800


	//   ....[4]....
        /*00b0*/ 	.word	0x00000900


	//   ....[5]....
        /*00b4*/ 	.word	0x00000a70


	//   ....[6]....
        /*00b8*/ 	.word	0x00000c10


	//   ....[7]....
        /*00bc*/ 	.word	0x00000e70


	//   ....[8]....
        /*00c0*/ 	.word	0x000021b0


	//   ....[9]....
        /*00c4*/ 	.word	0x00002ff0


	//   ....[10]....
        /*00c8*/ 	.word	0x000034c0


	//   ....[11]....
        /*00cc*/ 	.word	0x000034f0


	//   ....[12]....
        /*00d0*/ 	.word	0x00004030


	//   ....[13]....
        /*00d4*/ 	.word	0x00004240


	//----- nvinfo : EIATTR_VRC_CTA_INIT_COUNT
	.align		4
.L_43:
        /*00d8*/ 	.byte	0x02, 0x4a
        /*00da*/ 	.byte	0x80
	.zero		1


	//----- nvinfo : EIATTR_SYSCALL_OFFSETS
	.align		4
        /*00dc*/ 	.byte	0x04, 0x46
        /*00de*/ 	.short	(.L_45 - .L_44)


	//   ....[0]....
.L_44:
        /*00e0*/ 	.word	0x00005900


	//   ....[1]....
        /*00e4*/ 	.word	0x00005a40


	//   ....[2]....
        /*00e8*/ 	.word	0x00006180


	//----- nvinfo : EIATTR_MBARRIER_INSTR_OFFSETS
	.align		4
.L_45:
        /*00ec*/ 	.byte	0x04, 0x39
        /*00ee*/ 	.short	(.L_47 - .L_46)


	//   ....[0]....
.L_46:
        /*00f0*/ 	.word	0x00000650
        /*00f4*/ 	.word	0x000000ff
        /*00f8*/ 	.word	0x00000000
        /*00fc*/ 	.short	0x0100
        /*00fe*/ 	.byte	0x04
	.zero		1


	//   ....[1]....
        /*0100*/ 	.word	0x00000660
        /*0104*/ 	.word	0x000000ff
        /*0108*/ 	.word	0x00000018
        /*010c*/ 	.short	0x0100
        /*010e*/ 	.byte	0x04
	.zero		1


	//   ....[2]....
        /*0110*/ 	.word	0x00000670
        /*0114*/ 	.word	0x000000ff
        /*0118*/ 	.word	0x00000008
        /*011c*/ 	.short	0x0100
        /*011e*/ 	.byte	0x04
	.zero		1


	//   ....[3]....
        /*0120*/ 	.word	0x00000680
        /*0124*/ 	.word	0x000000ff
        /*0128*/ 	.word	0x00000020
        /*012c*/ 	.short	0x0100
        /*012e*/ 	.byte	0x04
	.zero		1


	//   ....[4]....
        /*0130*/ 	.word	0x00000690
        /*0134*/ 	.word	0x000000ff
        /*0138*/ 	.word	0x00000010
        /*013c*/ 	.short	0x0100
        /*013e*/ 	.byte	0x04
	.zero		1


	//   ....[5]....
        /*0140*/ 	.word	0x000006a0
        /*0144*/ 	.word	0x000000ff
        /*0148*/ 	.word	0x00000028
        /*014c*/ 	.short	0x0100
        /*014e*/ 	.byte	0x04
	.zero		1


	//   ....[6]....
        /*0150*/ 	.word	0x000007d0
        /*0154*/ 	.word	0x000000ff
        /*0158*/ 	.word	0x00000030
        /*015c*/ 	.short	0x0100
        /*015e*/ 	.byte	0x04
	.zero		1


	//   ....[7]....
        /*0160*/ 	.word	0x000007e0
        /*0164*/ 	.word	0x000000ff
        /*0168*/ 	.word	0x00000038
        /*016c*/ 	.short	0x0100
        /*016e*/ 	.byte	0x04
	.zero		1


	//   ....[8]....
        /*0170*/ 	.word	0x000008d0
        /*0174*/ 	.word	0x000000ff
        /*0178*/ 	.word	0x00000040
        /*017c*/ 	.short	0x0100
        /*017e*/ 	.byte	0x06
	.zero		1


	//   ....[9]....
        /*0180*/ 	.word	0x000008e0
        /*0184*/ 	.word	0x000000ff
        /*0188*/ 	.word	0x00000048
        /*018c*/ 	.short	0x0100
        /*018e*/ 	.byte	0x06
	.zero		1


	//   ....[10]....
        /*0190*/ 	.word	0x00000a20
        /*0194*/ 	.word	0x000000ff
        /*0198*/ 	.word	0x00000050
        /*019c*/ 	.short	0x0100
        /*019e*/ 	.byte	0x06
	.zero		1


	//   ....[11]....
        /*01a0*/ 	.word	0x00000a30
        /*01a4*/ 	.word	0x000000ff
        /*01a8*/ 	.word	0x00000060
        /*01ac*/ 	.short	0x0100
        /*01ae*/ 	.byte	0x06
	.zero		1


	//   ....[12]....
        /*01b0*/ 	.word	0x00000a40
        /*01b4*/ 	.word	0x000000ff
        /*01b8*/ 	.word	0x00000058
        /*01bc*/ 	.short	0x0100
        /*01be*/ 	.byte	0x06
	.zero		1


	//   ....[13]....
        /*01c0*/ 	.word	0x00000a50
        /*01c4*/ 	.word	0x000000ff
        /*01c8*/ 	.word	0x00000068
        /*01cc*/ 	.short	0x0100
        /*01ce*/ 	.byte	0x06
	.zero		1


	//   ....[14]....
        /*01d0*/ 	.word	0x00000b80
        /*01d4*/ 	.word	0x000000ff
        /*01d8*/ 	.word	0x00000070
        /*01dc*/ 	.short	0x0100
        /*01de*/ 	.byte	0x04
	.zero		1


	//   ....[15]....
        /*01e0*/ 	.word	0x00000b90
        /*01e4*/ 	.word	0x000000ff
        /*01e8*/ 	.word	0x00000090
        /*01ec*/ 	.short	0x0100
        /*01ee*/ 	.byte	0x04
	.zero		1


	//   ....[16]....
        /*01f0*/ 	.word	0x00000ba0
        /*01f4*/ 	.word	0x000000ff
        /*01f8*/ 	.word	0x00000078
        /*01fc*/ 	.short	0x0100
        /*01fe*/ 	.byte	0x04
	.zero		1


	//   ....[17]....
        /*0200*/ 	.word	0x00000bb0
        /*0204*/ 	.word	0x000000ff
        /*0208*/ 	.word	0x00000098
        /*020c*/ 	.short	0x0100
        /*020e*/ 	.byte	0x04
	.zero		1


	//   ....[18]....
        /*0210*/ 	.word	0x00000bc0
        /*0214*/ 	.word	0x000000ff
        /*0218*/ 	.word	0x00000080
        /*021c*/ 	.short	0x0100
        /*021e*/ 	.byte	0x04
	.zero		1


	//   ....[19]....
        /*0220*/ 	.word	0x00000bd0
        /*0224*/ 	.word	0x000000ff
        /*0228*/ 	.word	0x000000a0
        /*022c*/ 	.short	0x0100
        /*022e*/ 	.byte	0x04
	.zero		1


	//   ....[20]....
        /*0230*/ 	.word	0x00000be0
        /*0234*/ 	.word	0x000000ff
        /*0238*/ 	.word	0x00000088
        /*023c*/ 	.short	0x0100
        /*023e*/ 	.byte	0x04
	.zero		1


	//   ....[21]....
        /*0240*/ 	.word	0x00000bf0
        /*0244*/ 	.word	0x000000ff
        /*0248*/ 	.word	0x000000a8
        /*024c*/ 	.short	0x0100
        /*024e*/ 	.byte	0x04
	.zero		1


	//   ....[22]....
        /*0250*/ 	.word	0x00000cf0
        /*0254*/ 	.word	0x000000ff
        /*0258*/ 	.word	0x000000b0
        /*025c*/ 	.short	0x0100
        /*025e*/ 	.byte	0x04
	.zero		1


	//   ....[23]....
        /*0260*/ 	.word	0x00000d00
        /*0264*/ 	.word	0x000000ff
        /*0268*/ 	.word	0x000000c0
        /*026c*/ 	.short	0x0100
        /*026e*/ 	.byte	0x04
	.zero		1


	//   ....[24]....
        /*0270*/ 	.word	0x00000d10
        /*0274*/ 	.word	0x000000ff
        /*0278*/ 	.word	0x000000b8
        /*027c*/ 	.short	0x0100
        /*027e*/ 	.byte	0x04
	.zero		1


	//   ....[25]....
        /*0280*/ 	.word	0x00000d20
        /*0284*/ 	.word	0x000000ff
        /*0288*/ 	.word	0x000000c8
        /*028c*/ 	.short	0x0100
        /*028e*/ 	.byte	0x04
	.zero		1


	//   ....[26]....
        /*0290*/ 	.word	0x00000e20
        /*0294*/ 	.word	0x000000ff
        /*0298*/ 	.word	0x000000d0
        /*029c*/ 	.short	0x0100
        /*029e*/ 	.byte	0x06
	.zero		1


	//   ....[27]....
        /*02a0*/ 	.word	0x00001a00
        /*02a4*/ 	.word	0x00000000
        /*02a8*/ 	.word	0x000000c0
        /*02ac*/ 	.short	0x010a
        /*02ae*/ 	.byte	0xff
	.zero		1


	//   ....[28]....
        /*02b0*/ 	.word	0x00001a30
        /*02b4*/ 	.word	0x00000000
        /*02b8*/ 	.word	0x000000b0
        /*02bc*/ 	.short	0x0101
        /*02be*/ 	.byte	0xff
	.zero		1


	//   ....[29]....
        /*02c0*/ 	.word	0x00001ad0
        /*02c4*/ 	.word	0x000000ff
        /*02c8*/ 	.word	0x00000018
        /*02cc*/ 	.short	0x010a
        /*02ce*/ 	.byte	0x04
	.zero		1


	//   ....[30]....
        /*02d0*/ 	.word	0x00001ba0
        /*02d4*/ 	.word	0x000000ff
        /*02d8*/ 	.word	0x00000018
        /*02dc*/ 	.short	0x010a
        /*02de*/ 	.byte	0x21
	.zero		1


	//   ....[31]....
        /*02e0*/ 	.word	0x00001d50
        /*02e4*/ 	.word	0x000000ff
        /*02e8*/ 	.word	0x00000018
        /*02ec*/ 	.short	0x010a
        /*02ee*/ 	.byte	0x05
	.zero		1


	//   ....[32]....
        /*02f0*/ 	.word	0x00001e60
        /*02f4*/ 	.word	0x000000ff
        /*02f8*/ 	.word	0x00000048
        /*02fc*/ 	.short	0x0101
        /*02fe*/ 	.byte	0x0d
	.zero		1


	//   ....[33]....
        /*0300*/ 	.word	0x00001e80
        /*0304*/ 	.word	0x000000ff
        /*0308*/ 	.word	0x00000018
        /*030c*/ 	.short	0x010a
        /*030e*/ 	.byte	0x04
	.zero		1


	//   ....[34]....
        /*0310*/ 	.word	0x00001f00
        /*0314*/ 	.word	0x000000ff
        /*0318*/ 	.word	0x00000018
        /*031c*/ 	.short	0x010a
        /*031e*/ 	.byte	0x11
	.zero		1


	//   ....[35]....
        /*0320*/ 	.word	0x000020a0
        /*0324*/ 	.word	0x000000ff
        /*0328*/ 	.word	0x00000018
        /*032c*/ 	.short	0x010a
        /*032e*/ 	.byte	0x05
	.zero		1


	//   ....[36]....
        /*0330*/ 	.word	0x000021e0
        /*0334*/ 	.word	0x00000003
        /*0338*/ 	.word	0x00000050
        /*033c*/ 	.short	0x010a
        /*033e*/ 	.byte	0xff
	.zero		1


	//   ....[37]....
        /*0340*/ 	.word	0x00002330
        /*0344*/ 	.word	0x00000000
        /*0348*/ 	.word	0x00000000
        /*034c*/ 	.short	0x0101
        /*034e*/ 	.byte	0xff
	.zero		1


	//   ....[38]....
        /*0350*/ 	.word	0x000028d0
        /*0354*/ 	.word	0x000000ff
        /*0358*/ 	.word	0x00000000
        /*035c*/ 	.short	0x010a
        /*035e*/ 	.byte	0x04
	.zero		1


	//   ....[39]....
        /*0360*/ 	.word	0x00002960
        /*0364*/ 	.word	0x000000ff
        /*0368*/ 	.word	0x00000000
        /*036c*/ 	.short	0x010a
        /*036e*/ 	.byte	0x05
	.zero		1


	//   ....[40]....
        /*0370*/ 	.word	0x00002a00
        /*0374*/ 	.word	0x00000000
        /*0378*/ 	.word	0x00000000
        /*037c*/ 	.short	0x010a
        /*037e*/ 	.byte	0xff
	.zero		1


	//   ....[41]....
        /*0380*/ 	.word	0x00002b40
        /*0384*/ 	.word	0x00000002
        /*0388*/ 	.word	0x000000b0
        /*038c*/ 	.short	0x010a
        /*038e*/ 	.byte	0xff
	.zero		1


	//   ....[42]....
        /*0390*/ 	.word	0x00002bb0
        /*0394*/ 	.word	0x00000002
        /*0398*/ 	.word	0x00000000
        /*039c*/ 	.short	0x0101
        /*039e*/ 	.byte	0xff
	.zero		1


	//   ....[43]....
        /*03a0*/ 	.word	0x00002bd0
        /*03a4*/ 	.word	0x000000ff
        /*03a8*/ 	.word	0x00000060
        /*03ac*/ 	.short	0x010a
        /*03ae*/ 	.byte	0x04
	.zero		1


	//   ....[44]....
        /*03b0*/ 	.word	0x00002cf0
        /*03b4*/ 	.word	0x00000002
        /*03b8*/ 	.word	0x00000050
        /*03bc*/ 	.short	0x010a
        /*03be*/ 	.byte	0xff
	.zero		1


	//   ....[45]....
        /*03c0*/ 	.word	0x00002df0
        /*03c4*/ 	.word	0x00000002
        /*03c8*/ 	.word	0x00000000
        /*03cc*/ 	.short	0x0101
        /*03ce*/ 	.byte	0xff
	.zero		1


	//   ....[46]....
        /*03d0*/ 	.word	0x00002e80
        /*03d4*/ 	.word	0x000000ff
        /*03d8*/ 	.word	0x00000060
        /*03dc*/ 	.short	0x0106
        /*03de*/ 	.byte	0x04
	.zero		1


	//   ....[47]....
        /*03e0*/ 	.word	0x00002ea0
        /*03e4*/ 	.word	0x000000ff
        /*03e8*/ 	.word	0x00000060
        /*03ec*/ 	.short	0x010a
        /*03ee*/ 	.byte	0x04
	.zero		1


	//   ....[48]....
        /*03f0*/ 	.word	0x00002f30
        /*03f4*/ 	.word	0x000000ff
        /*03f8*/ 	.word	0x00000060
        /*03fc*/ 	.short	0x0106
        /*03fe*/ 	.byte	0x07
	.zero		1


	//   ....[49]....
        /*0400*/ 	.word	0x00002f70
        /*0404*/ 	.word	0x00000000
        /*0408*/ 	.word	0x00000060
        /*040c*/ 	.short	0x010a
        /*040e*/ 	.byte	0xff
	.zero		1


	//   ....[50]....
        /*0410*/ 	.word	0x000031c0
        /*0414*/ 	.word	0x000000ff
        /*0418*/ 	.word	0x00000008
        /*041c*/ 	.short	0x010a
        /*041e*/ 	.byte	0x05
	.zero		1


	//   ....[51]....
        /*0420*/ 	.word	0x000031e0
        /*0424*/ 	.word	0x000000ff
        /*0428*/ 	.word	0x00000008
        /*042c*/ 	.short	0x010a
        /*042e*/ 	.byte	0x05
	.zero		1


	//   ....[52]....
        /*0430*/ 	.word	0x00003370
        /*0434*/ 	.word	0x000000ff
        /*0438*/ 	.word	0x00000008
        /*043c*/ 	.short	0x010a
        /*043e*/ 	.byte	0x05
	.zero		1


	//   ....[53]....
        /*0440*/ 	.word	0x00003390
        /*0444*/ 	.word	0x000000ff
        /*0448*/ 	.word	0x00000008
        /*044c*/ 	.short	0x010a
        /*044e*/ 	.byte	0x05
	.zero		1


	//   ....[54]....
        /*0450*/ 	.word	0x00003450
        /*0454*/ 	.word	0x000000ff
        /*0458*/ 	.word	0x00000000
        /*045c*/ 	.short	0x0101
        /*045e*/ 	.byte	0x04
	.zero		1


	//   ....[55]....
        /*0460*/ 	.word	0x00003750
        /*0464*/ 	.word	0x00000000
        /*0468*/ 	.word	0x00000050
        /*046c*/ 	.short	0x010a
        /*046e*/ 	.byte	0xff
	.zero		1


	//   ....[56]....
        /*0470*/ 	.word	0x00003810
        /*0474*/ 	.word	0x00000000
        /*0478*/ 	.word	0x00000000
        /*047c*/ 	.short	0x0101
        /*047e*/ 	.byte	0xff
	.zero		1


	//   ....[57]....
        /*0480*/ 	.word	0x000038d0
        /*0484*/ 	.word	0x000000ff
        /*0488*/ 	.word	0x00000000
        /*048c*/ 	.short	0x010a
        /*048e*/ 	.byte	0x04
	.zero		1


	//   ....[58]....
        /*0490*/ 	.word	0x000038e0
        /*0494*/ 	.word	0x000000ff
        /*0498*/ 	.word	0x00000090
        /*049c*/ 	.short	0x010a
        /*049e*/ 	.byte	0x17
	.zero		1


	//   ....[59]....
        /*04a0*/ 	.word	0x00003990
        /*04a4*/ 	.word	0x000000ff
        /*04a8*/ 	.word	0x00000000
        /*04ac*/ 	.short	0x010a
        /*04ae*/ 	.byte	0x05
	.zero		1


	//   ....[60]....
        /*04b0*/ 	.word	0x00003ad0
        /*04b4*/ 	.word	0x000000ff
        /*04b8*/ 	.word	0x00000000
        /*04bc*/ 	.short	0x010a
        /*04be*/ 	.byte	0x04
	.zero		1


	//   ....[61]....
        /*04c0*/ 	.word	0x00003d20
        /*04c4*/ 	.word	0x000000ff
        /*04c8*/ 	.word	0x00000000
        /*04cc*/ 	.short	0x010a
        /*04ce*/ 	.byte	0x04
	.zero		1


	//   ....[62]....
        /*04d0*/ 	.word	0x00003db0
        /*04d4*/ 	.word	0x000000ff
        /*04d8*/ 	.word	0x00000000
        /*04dc*/ 	.short	0x010a
        /*04de*/ 	.byte	0x05
	.zero		1


	//   ....[63]....
        /*04e0*/ 	.word	0x00003e40
        /*04e4*/ 	.word	0x000000ff
        /*04e8*/ 	.word	0x00000000
        /*04ec*/ 	.short	0x010a
        /*04ee*/ 	.byte	0x05
	.zero		1


	//   ....[64]....
        /*04f0*/ 	.word	0x00003ee0
        /*04f4*/ 	.word	0x00000000
        /*04f8*/ 	.word	0x00000000
        /*04fc*/ 	.short	0x010a
        /*04fe*/ 	.byte	0xff
	.zero		1


	//   ....[65]....
        /*0500*/ 	.word	0x00003f20
        /*0504*/ 	.word	0x00000000
        /*0508*/ 	.word	0x00000000
        /*050c*/ 	.short	0x010a
        /*050e*/ 	.byte	0xff
	.zero		1


	//   ....[66]....
        /*0510*/ 	.word	0x00003f90
        /*0514*/ 	.word	0x000000ff
        /*0518*/ 	.word	0x00000000
        /*051c*/ 	.short	0x0101
        /*051e*/ 	.byte	0x04
	.zero		1


	//   ....[67]....
        /*0520*/ 	.word	0x00003fd0
        /*0524*/ 	.word	0x000000ff
        /*0528*/ 	.word	0x000000d0
        /*052c*/ 	.short	0x010a
        /*052e*/ 	.byte	0x11
	.zero		1


	//   ....[68]....
        /*0530*/ 	.word	0x00004020
        /*0534*/ 	.word	0x000000ff
        /*0538*/ 	.word	0x00000000
        /*053c*/ 	.short	0x0101
        /*053e*/ 	.byte	0x04
	.zero		1


	//   ....[69]....
        /*0540*/ 	.word	0x000044a0
        /*0544*/ 	.word	0x00000007
        /*0548*/ 	.word	0x00000050
        /*054c*/ 	.short	0x010a
        /*054e*/ 	.byte	0xff
	.zero		1


	//   ....[70]....
        /*0550*/ 	.word	0x00004610
        /*0554*/ 	.word	0x00000000
        /*0558*/ 	.word	0x00000000
        /*055c*/ 	.short	0x0101
        /*055e*/ 	.byte	0xff
	.zero		1


	//   ....[71]....
        /*0560*/ 	.word	0x00004a80
        /*0564*/ 	.word	0x000000ff
        /*0568*/ 	.word	0x00000048
        /*056c*/ 	.short	0x010a
        /*056e*/ 	.byte	0x11
	.zero		1


	//   ....[72]....
        /*0570*/ 	.word	0x00004c00
        /*0574*/ 	.word	0x000000ff
        /*0578*/ 	.word	0x00000038
        /*057c*/ 	.short	0x010a
        /*057e*/ 	.byte	0x11
	.zero		1


	//   ....[73]....
        /*0580*/ 	.word	0x00004e10
        /*0584*/ 	.word	0x000000ff
        /*0588*/ 	.word	0x00000030
        /*058c*/ 	.short	0x010b
        /*058e*/ 	.byte	0x11
	.zero		1


	//   ....[74]....
        /*0590*/ 	.word	0x00004e20
        /*0594*/ 	.word	0x000000ff
        /*0598*/ 	.word	0x00000000
        /*059c*/ 	.short	0x0101
        /*059e*/ 	.byte	0x1b
	.zero		1


	//   ....[75]....
        /*05a0*/ 	.word	0x00004e60
        /*05a4*/ 	.word	0x00000000
        /*05a8*/ 	.word	0x00000038
        /*05ac*/ 	.short	0x010a
        /*05ae*/ 	.byte	0xff
	.zero		1


	//   ....[76]....
        /*05b0*/ 	.word	0x000051d0
        /*05b4*/ 	.word	0x00000003
        /*05b8*/ 	.word	0x00000050
        /*05bc*/ 	.short	0x010a
        /*05be*/ 	.byte	0xff
	.zero		1


	//   ....[77]....
        /*05c0*/ 	.word	0x00005350
        /*05c4*/ 	.word	0x00000000
        /*05c8*/ 	.word	0x00000000
        /*05cc*/ 	.short	0x0101
        /*05ce*/ 	.byte	0xff
	.zero		1


	//   ....[78]....
        /*05d0*/ 	.word	0x00005db0
        /*05d4*/ 	.word	0x000000ff
        /*05d8*/ 	.word	0x00000030
        /*05dc*/ 	.short	0x010a
        /*05de*/ 	.byte	0x2c
	.zero		1


	//   ....[79]....
        /*05e0*/ 	.word	0x00005dc0
        /*05e4*/ 	.word	0x00000052
        /*05e8*/ 	.word	0x00000070
        /*05ec*/ 	.short	0x010a
        /*05ee*/ 	.byte	0xff
	.zero		1


	//   ....[80]....
        /*05f0*/ 	.word	0x00005f10
        /*05f4*/ 	.word	0x000000ff
        /*05f8*/ 	.word	0x00000030
        /*05fc*/ 	.short	0x010a
        /*05fe*/ 	.byte	0x2c
	.zero		1


	//   ....[81]....
        /*0600*/ 	.word	0x00006000
        /*0604*/ 	.word	0x000000ff
        /*0608*/ 	.word	0x00000000
        /*060c*/ 	.short	0x0101
        /*060e*/ 	.byte	0x04
	.zero		1


	//   ....[82]....
        /*0610*/ 	.word	0x00006060
        /*0614*/ 	.word	0x00000052
        /*0618*/ 	.word	0x00000070
        /*061c*/ 	.short	0x010a
        /*061e*/ 	.byte	0xff
	.zero		1


	//   ....[83]....
        /*0620*/ 	.word	0x00006440
        /*0624*/ 	.word	0x00000052
        /*0628*/ 	.word	0x00000000
        /*062c*/ 	.short	0x0101
        /*062e*/ 	.byte	0xff
	.zero		1


	//   ....[84]....
        /*0630*/ 	.word	0x00006c90
        /*0634*/ 	.word	0x00000000
        /*0638*/ 	.word	0x000000c0
        /*063c*/ 	.short	0x010a
        /*063e*/ 	.byte	0xff
	.zero		1


	//   ....[85]....
        /*0640*/ 	.word	0x00006cf0
        /*0644*/ 	.word	0x00000000
        /*0648*/ 	.word	0x00000018
        /*064c*/ 	.short	0x010a
        /*064e*/ 	.byte	0xff
	.zero		1


	//   ....[86]....
        /*0650*/ 	.word	0x00006d50
        /*0654*/ 	.word	0x00000000
        /*0658*/ 	.word	0x00000018
        /*065c*/ 	.short	0x010a
        /*065e*/ 	.byte	0xff
	.zero		1


	//   ....[87]....
        /*0660*/ 	.word	0x00006da0
        /*0664*/ 	.word	0x00000003
        /*0668*/ 	.word	0x00000050
        /*066c*/ 	.short	0x010a
        /*066e*/ 	.byte	0xff
	.zero		1


	//   ....[88]....
        /*0670*/ 	.word	0x00006e00
        /*0674*/ 	.word	0x00000000
        /*0678*/ 	.word	0x00000000
        /*067c*/ 	.short	0x010a
        /*067e*/ 	.byte	0xff
	.zero		1


	//   ....[89]....
        /*0680*/ 	.word	0x00006e60
        /*0684*/ 	.word	0x00000000
        /*0688*/ 	.word	0x00000000
        /*068c*/ 	.short	0x010a
        /*068e*/ 	.byte	0xff
	.zero		1


	//   ....[90]....
        /*0690*/ 	.word	0x00006eb0
        /*0694*/ 	.word	0x00000002
        /*0698*/ 	.word	0x000000b0
        /*069c*/ 	.short	0x010a
        /*069e*/ 	.byte	0xff
	.zero		1


	//   ....[91]....
        /*06a0*/ 	.word	0x00006f10
        /*06a4*/ 	.word	0x00000002
        /*06a8*/ 	.word	0x00000060
        /*06ac*/ 	.short	0x010a
        /*06ae*/ 	.byte	0xff
	.zero		1


	//   ....[92]....
        /*06b0*/ 	.word	0x00006f60
        /*06b4*/ 	.word	0x00000002
        /*06b8*/ 	.word	0x00000050
        /*06bc*/ 	.short	0x010a
        /*06be*/ 	.byte	0xff
	.zero		1


	//   ....[93]....
        /*06c0*/ 	.word	0x00006fc0
        /*06c4*/ 	.word	0x00000000
        /*06c8*/ 	.word	0x00000060
        /*06cc*/ 	.short	0x010a
        /*06ce*/ 	.byte	0xff
	.zero		1


	//   ....[94]....
        /*06d0*/ 	.word	0x00007020
        /*06d4*/ 	.word	0x00000005
        /*06d8*/ 	.word	0x00000008
        /*06dc*/ 	.short	0x010a
        /*06de*/ 	.byte	0xff
	.zero		1


	//   ....[95]....
        /*06e0*/ 	.word	0x00007110
        /*06e4*/ 	.word	0x00000000
        /*06e8*/ 	.word	0x00000008
        /*06ec*/ 	.short	0x010a
        /*06ee*/ 	.byte	0xff
	.zero		1


	//   ....[96]....
        /*06f0*/ 	.word	0x00007160
        /*06f4*/ 	.word	0x00000000
        /*06f8*/ 	.word	0x00000050
        /*06fc*/ 	.short	0x010a
        /*06fe*/ 	.byte	0xff
	.zero		1


	//   ....[97]....
        /*0700*/ 	.word	0x000071c0
        /*0704*/ 	.word	0x00000000
        /*0708*/ 	.word	0x00000090
        /*070c*/ 	.short	0x010a
        /*070e*/ 	.byte	0xff
	.zero		1


	//   ....[98]....
        /*0710*/ 	.word	0x00007220
        /*0714*/ 	.word	0x00000000
        /*0718*/ 	.word	0x00000000
        /*071c*/ 	.short	0x010a
        /*071e*/ 	.byte	0xff
	.zero		1


	//   ....[99]....
        /*0720*/ 	.word	0x00007280
        /*0724*/ 	.word	0x00000000
        /*0728*/ 	.word	0x00000000
        /*072c*/ 	.short	0x010a
        /*072e*/ 	.byte	0xff
	.zero		1


	//   ....[100]....
        /*0730*/ 	.word	0x000072e0
        /*0734*/ 	.word	0x00000000
        /*0738*/ 	.word	0x00000000
        /*073c*/ 	.short	0x010a
        /*073e*/ 	.byte	0xff
	.zero		1


	//   ....[101]....
        /*0740*/ 	.word	0x00007340
        /*0744*/ 	.word	0x00000000
        /*0748*/ 	.word	0x00000000
        /*074c*/ 	.short	0x010a
        /*074e*/ 	.byte	0xff
	.zero		1


	//   ....[102]....
        /*0750*/ 	.word	0x000073a0
        /*0754*/ 	.word	0x00000000
        /*0758*/ 	.word	0x000000d0
        /*075c*/ 	.short	0x010a
        /*075e*/ 	.byte	0xff
	.zero		1


	//   ....[103]....
        /*0760*/ 	.word	0x000073f0
        /*0764*/ 	.word	0x00000007
        /*0768*/ 	.word	0x00000050
        /*076c*/ 	.short	0x010a
        /*076e*/ 	.byte	0xff
	.zero		1


	//   ....[104]....
        /*0770*/ 	.word	0x00007450
        /*0774*/ 	.word	0x00000000
        /*0778*/ 	.word	0x00000048
        /*077c*/ 	.short	0x010a
        /*077e*/ 	.byte	0xff
	.zero		1


	//   ....[105]....
        /*0780*/ 	.word	0x000074b0
        /*0784*/ 	.word	0x00000000
        /*0788*/ 	.word	0x00000038
        /*078c*/ 	.short	0x010a
        /*078e*/ 	.byte	0xff
	.zero		1


	//   ....[106]....
        /*0790*/ 	.word	0x00007500
        /*0794*/ 	.word	0x00000003
        /*0798*/ 	.word	0x00000050
        /*079c*/ 	.short	0x010a
        /*079e*/ 	.byte	0xff
	.zero		1


	//   ....[107]....
        /*07a0*/ 	.word	0x00007560
        /*07a4*/ 	.word	0x00000000
        /*07a8*/ 	.word	0x00000030
        /*07ac*/ 	.short	0x010a
        /*07ae*/ 	.byte	0xff
	.zero		1


	//   ....[108]....
        /*07b0*/ 	.word	0x000075b0
        /*07b4*/ 	.word	0x00000052
        /*07b8*/ 	.word	0x00000070
        /*07bc*/ 	.short	0x010a
        /*07be*/ 	.byte	0xff
	.zero		1


	//----- nvinfo : EIATTR_NUM_MBARRIERS
	.align		4
.L_47:
        /*07c0*/ 	.byte	0x03, 0x38
        /*07c2*/ 	.short	0x001b


	//----- nvinfo : EIATTR_EXIT_INSTR_OFFSETS
	.align		4
        /*07c4*/ 	.byte	0x04, 0x1c
        /*07c6*/ 	.short	(.L_49 - .L_48)


	//   ....[0]....
.L_48:
        /*07c8*/ 	.word	0x00002a30


	//   ....[1]....
        /*07cc*/ 	.word	0x00002f40


	//   ....[2]....
        /*07d0*/ 	.word	0x00002fa0


	//   ....[3]....
        /*07d4*/ 	.word	0x00004250


	//   ....[4]....
        /*07d8*/ 	.word	0x00004e90


	//   ....[5]....
        /*07dc*/ 	.word	0x00004ed0


	//   ....[6]....
        /*07e0*/ 	.word	0x00006c80


	//----- nvinfo : EIATTR_MAX_THREADS
	.align		4
.L_49:
        /*07e4*/ 	.byte	0x04, 0x05
        /*07e6*/ 	.short	(.L_51 - .L_50)
.L_50:
        /*07e8*/ 	.word	0x00000100
        /*07ec*/ 	.word	0x00000001
        /*07f0*/ 	.word	0x00000001


	//----- nvinfo : EIATTR_CRS_STACK_SIZE
	.align		4
.L_51:
        /*07f4*/ 	.byte	0x04, 0x1e
        /*07f6*/ 	.short	(.L_53 - .L_52)
.L_52:
        /*07f8*/ 	.word	0x00000000


	//----- nvinfo : EIATTR_CBANK_PARAM_SIZE
	.align		4
.L_53:
        /*07fc*/ 	.byte	0x03, 0x19
        /*07fe*/ 	.short	0x0800


	//----- nvinfo : EIATTR_PARAM_CBANK
	.align		4
        /*0800*/ 	.byte	0x04, 0x0a
        /*0802*/ 	.short	(.L_55 - .L_54)
	.align		4
.L_54:
        /*0804*/ 	.word	index@(.nv.constant0._ZN7cutlass13device_kernelINS_4gemm6kernel13GemmUniversalIN4cute5tupleIJiiiiEEENS1_10collective13CollectiveMmaINS1_35MainloopSm100TmaUmmaWarpSpecializedILi3ELi2ELi4ENS5_IJNS4_1CILi2EEESB_NSA_ILi1EEEEEEEENS5_IJNSA_ILi128EEENSA_ILi64EEESG_EEENS_12float_e4m3_tENS5_IJlSC_lEEESI_SJ_NS4_8TiledMMAINS4_8MMA_AtomIJNS4_10MMA_TraitsINS4_25SM100_MMA_F8F6F4_2x1SM_SSEJSI_SI_fSF_SG_NS4_17integral_constantINS4_4UMMA5MajorELSQ_0EEESR_NSO_INSP_7ScaleInELSS_0EEEST_EEEEEENS4_6LayoutINS5_IJSC_SC_SC_EEENS5_IJNSA_ILi0EEESY_SY_EEEEENS5_IJNS4_10UnderscoreES11_S11_EEEEENS4_28SM100_TMA_2SM_LOAD_MULTICASTENS4_14ComposedLayoutINS4_7SwizzleILi2ELi4ELi3EEENS4_18smem_ptr_flag_bitsILi8EEENSW_INS5_IJNSA_ILi8EEESG_EEENS5_IJSG_SC_EEEEEEEvNS4_8identityENS4_18SM100_TMA_2SM_LOADES1E_vS1F_EENS_8epilogue10collective18CollectiveEpilogueINS1I_23Sm100TmaWarpSpecializedILi1ELi1ELi32ELb0ELb0EEEJNS5_IJSG_SG_SG_EEENS5_IJNSW_ISG_SC_EES1O_EEESI_SJ_SI_SJ_NS1I_6fusion15FusionCallbacksIS1M_NS1Q_17LinearCombinationISI_fSI_fLNS_15FloatRoundStyleE2EEES1N_S1P_JEEENS4_5SM1004TMEM4LOAD26SM100_TMEM_LOAD_32dp32b32xENS4_13SM90_TMA_LOADES1E_NS4_39AutoVectorizingCopyWithAssumedAlignmentILi128EEENS4_14SM90_TMA_STOREES1E_S22_S22_EEEvvEEEEvNT_6ParamsE)
        /*0808*/ 	.short	0x0380
        /*080a*/ 	.short	0x0800


	//----- nvinfo : EIATTR_SW_WAR
	.align		4
.L_55:
        /*080c*/ 	.byte	0x04, 0x36
        /*080e*/ 	.short	(.L_57 - .L_56)
.L_56:
        /*0810*/ 	.word	0x00000008
.L_57:


//--------------------- .nv.callgraph             --------------------------
	.section	.nv.callgraph,"",@"SHT_CUDA_CALLGRAPH"
	.align	4
	.sectionentsize	8
	.align		4
        /*0000*/ 	.word	0x00000000
	.align		4
        /*0004*/ 	.word	0xffffffff
	.align		4
        /*0008*/ 	.word	index@(_ZN7cutlass13device_kernelINS_4gemm6kernel13GemmUniversalIN4cute5tupleIJiiiiEEENS1_10collective13CollectiveMmaINS1_35MainloopSm100TmaUmmaWarpSpecializedILi3ELi2ELi4ENS5_IJNS4_1CILi2EEESB_NSA_ILi1EEEEEEEENS5_IJNSA_ILi128EEENSA_ILi64EEESG_EEENS_12float_e4m3_tENS5_IJlSC_lEEESI_SJ_NS4_8TiledMMAINS4_8MMA_AtomIJNS4_10MMA_TraitsINS4_25SM100_MMA_F8F6F4_2x1SM_SSEJSI_SI_fSF_SG_NS4_17integral_constantINS4_4UMMA5MajorELSQ_0EEESR_NSO_INSP_7ScaleInELSS_0EEEST_EEEEEENS4_6LayoutINS5_IJSC_SC_SC_EEENS5_IJNSA_ILi0EEESY_SY_EEEEENS5_IJNS4_10UnderscoreES11_S11_EEEEENS4_28SM100_TMA_2SM_LOAD_MULTICASTENS4_14ComposedLayoutINS4_7SwizzleILi2ELi4ELi3EEENS4_18smem_ptr_flag_bitsILi8EEENSW_INS5_IJNSA_ILi8EEESG_EEENS5_IJSG_SC_EEEEEEEvNS4_8identityENS4_18SM100_TMA_2SM_LOADES1E_vS1F_EENS_8epilogue10collective18CollectiveEpilogueINS1I_23Sm100TmaWarpSpecializedILi1ELi1ELi32ELb0ELb0EEEJNS5_IJSG_SG_SG_EEENS5_IJNSW_ISG_SC_EES1O_EEESI_SJ_SI_SJ_NS1I_6fusion15FusionCallbacksIS1M_NS1Q_17LinearCombinationISI_fSI_fLNS_15FloatRoundStyleE2EEES1N_S1P_JEEENS4_5SM1004TMEM4LOAD26SM100_TMEM_LOAD_32dp32b32xENS4_13SM90_TMA_LOADES1E_NS4_39AutoVectorizingCopyWithAssumedAlignmentILi128EEENS4_14SM90_TMA_STOREES1E_S22_S22_EEEvvEEEEvNT_6ParamsE)
	.align		4
        /*000c*/ 	.word	index@(__assertfail)
	.align		4
        /*0010*/ 	.word	0x00000000
	.align		4
        /*0014*/ 	.word	0xfffffffe
	.align		4
        /*0018*/ 	.word	0x00000000
	.align		4
        /*001c*/ 	.word	0xfffffffd
	.align		4
        /*0020*/ 	.word	0x00000000
	.align		4
        /*0024*/ 	.word	0xfffffffc


//--------------------- .nv.constant4             --------------------------
	.section	.nv.constant4,"a",@progbits
	.align	8
	.align		8
.nv.constant4:
        /*0000*/ 	.dword	__assertfail
	.align		8
        /*0008*/ 	.dword	__unnamed_1
	.align		8
        /*0010*/ 	.dword	__unnamed_2
	.align		8
        /*0018*/ 	.dword	_ZN39_INTERNAL_f25e9bf6_4_k_cu_77a53652_81694cuda3std3__45__cpo5beginE
	.align		8
        /*0020*/ 	.dword	_ZN39_INTERNAL_f25e9bf6_4_k_cu_77a53652_81694cuda3std3__45__cpo3endE
	.align		8
        /*0028*/ 	.dword	_ZN39_INTERNAL_f25e9bf6_4_k_cu_77a53652_81694cuda3std3__45__cpo6cbeginE
	.align		8
        /*0030*/ 	.dword	_ZN39_INTERNAL_f25e9bf6_4_k_cu_77a53652_81694cuda3std3__45__cpo4cendE
	.align		8
        /*0038*/ 	.dword	_ZN39_INTERNAL_f25e9bf6_4_k_cu_77a53652_81694cuda3std3__441_GLOBAL__N__f25e9bf6_4_k_cu_77a53652_81696ignoreE
	.align		8
        /*0040*/ 	.dword	_ZN39_INTERNAL_f25e9bf6_4_k_cu_77a53652_81694cuda3std3__419piecewise_constructE
	.align		8
        /*0048*/ 	.dword	_ZN39_INTERNAL_f25e9bf6_4_k_cu_77a53652_81694cuda3std3__48in_placeE
	.align		8
        /*0050*/ 	.dword	_ZN39_INTERNAL_f25e9bf6_4_k_cu_77a53652_81694cuda3std6ranges3__45__cpo4swapE
	.align		8
        /*0058*/ 	.dword	_ZN39_INTERNAL_f25e9bf6_4_k_cu_77a53652_81694cuda3std6ranges3__45__cpo9iter_moveE
	.align		8
        /*0060*/ 	.dword	_ZN39_INTERNAL_f25e9bf6_4_k_cu_77a53652_81694cute7productE
	.align		8
        /*0068*/ 	.dword	_ZN39_INTERNAL_f25e9bf6_4_k_cu_77a53652_81694cute1_E
	.align		8
        /*0070*/ 	.dword	$str$25
	.align		8
        /*0078*/ 	.dword	$str$26
	.align		8
        /*0080*/ 	.dword	$str$27
	.align		8
        /*0088*/ 	.dword	$str$28


//--------------------- .text._ZN7cutlass13device_kernelINS_4gemm6kernel13GemmUniversalIN4cute5tupleIJiiiiEEENS1_10collective13CollectiveMmaINS1_35MainloopSm100TmaUmmaWarpSpecializedILi3ELi2ELi4ENS5_IJNS4_1CILi2EEESB_NSA_ILi1EEEEEEEENS5_IJNSA_ILi128EEENSA_ILi64EEESG_EEENS_12float_e4m3_tENS5_IJlSC_lEEESI_SJ_NS4_8TiledMMAINS4_8MMA_AtomIJNS4_10MMA_TraitsINS4_25SM100_MMA_F8F6F4_2x1SM_SSEJSI_SI_fSF_SG_NS4_17integral_constantINS4_4UMMA5MajorELSQ_0EEESR_NSO_INSP_7ScaleInELSS_0EEEST_EEEEEENS4_6LayoutINS5_IJSC_SC_SC_EEENS5_IJNSA_ILi0EEESY_SY_EEEEENS5_IJNS4_10UnderscoreES11_S11_EEEEENS4_28SM100_TMA_2SM_LOAD_MULTICASTENS4_14ComposedLayoutINS4_7SwizzleILi2ELi4ELi3EEENS4_18smem_ptr_flag_bitsILi8EEENSW_INS5_IJNSA_ILi8EEESG_EEENS5_IJSG_SC_EEEEEEEvNS4_8identityENS4_18SM100_TMA_2SM_LOADES1E_vS1F_EENS_8epilogue10collective18CollectiveEpilogueINS1I_23Sm100TmaWarpSpecializedILi1ELi1ELi32ELb0ELb0EEEJNS5_IJSG_SG_SG_EEENS5_IJNSW_ISG_SC_EES1O_EEESI_SJ_SI_SJ_NS1I_6fusion15FusionCallbacksIS1M_NS1Q_17LinearCombinationISI_fSI_fLNS_15FloatRoundStyleE2EEES1N_S1P_JEEENS4_5SM1004TMEM4LOAD26SM100_TMEM_LOAD_32dp32b32xENS4_13SM90_TMA_LOADES1E_NS4_39AutoVectorizingCopyWithAssumedAlignmentILi128EEENS4_14SM90_TMA_STOREES1E_S22_S22_EEEvvEEEEvNT_6ParamsE --------------------------
	.section	.text._ZN7cutlass13device_kernelINS_4gemm6kernel13GemmUniversalIN4cute5tupleIJiiiiEEENS1_10collective13CollectiveMmaINS1_35MainloopSm100TmaUmmaWarpSpecializedILi3ELi2ELi4ENS5_IJNS4_1CILi2EEESB_NSA_ILi1EEEEEEEENS5_IJNSA_ILi128EEENSA_ILi64EEESG_EEENS_12float_e4m3_tENS5_IJlSC_lEEESI_SJ_NS4_8TiledMMAINS4_8MMA_AtomIJNS4_10MMA_TraitsINS4_25SM100_MMA_F8F6F4_2x1SM_SSEJSI_SI_fSF_SG_NS4_17integral_constantINS4_4UMMA5MajorELSQ_0EEESR_NSO_INSP_7ScaleInELSS_0EEEST_EEEEEENS4_6LayoutINS5_IJSC_SC_SC_EEENS5_IJNSA_ILi0EEESY_SY_EEEEENS5_IJNS4_10UnderscoreES11_S11_EEEEENS4_28SM100_TMA_2SM_LOAD_MULTICASTENS4_14ComposedLayoutINS4_7SwizzleILi2ELi4ELi3EEENS4_18smem_ptr_flag_bitsILi8EEENSW_INS5_IJNSA_ILi8EEESG_EEENS5_IJSG_SC_EEEEEEEvNS4_8identityENS4_18SM100_TMA_2SM_LOADES1E_vS1F_EENS_8epilogue10collective18CollectiveEpilogueINS1I_23Sm100TmaWarpSpecializedILi1ELi1ELi32ELb0ELb0EEEJNS5_IJSG_SG_SG_EEENS5_IJNSW_ISG_SC_EES1O_EEESI_SJ_SI_SJ_NS1I_6fusion15FusionCallbacksIS1M_NS1Q_17LinearCombinationISI_fSI_fLNS_15FloatRoundStyleE2EEES1N_S1P_JEEENS4_5SM1004TMEM4LOAD26SM100_TMEM_LOAD_32dp32b32xENS4_13SM90_TMA_LOADES1E_NS4_39AutoVectorizingCopyWithAssumedAlignmentILi128EEENS4_14SM90_TMA_STOREES1E_S22_S22_EEEvvEEEEvNT_6ParamsE,"ax",@progbits
	.align	128
.text._ZN7cutlass13device_kernelINS_4gemm6kernel13GemmUniversalIN4cute5tupleIJiiiiEEENS1_10collective13CollectiveMmaINS1_35MainloopSm100TmaUmmaWarpSpecializedILi3ELi2ELi4ENS5_IJNS4_1CILi2EEESB_NSA_ILi1EEEEEEEENS5_IJNSA_ILi128EEENSA_ILi64EEESG_EEENS_12float_e4m3_tENS5_IJlSC_lEEESI_SJ_NS4_8TiledMMAINS4_8MMA_AtomIJNS4_10MMA_TraitsINS4_25SM100_MMA_F8F6F4_2x1SM_SSEJSI_SI_fSF_SG_NS4_17integral_constantINS4_4UMMA5MajorELSQ_0EEESR_NSO_INSP_7ScaleInELSS_0EEEST_EEEEEENS4_6LayoutINS5_IJSC_SC_SC_EEENS5_IJNSA_ILi0EEESY_SY_EEEEENS5_IJNS4_10UnderscoreES11_S11_EEEEENS4_28SM100_TMA_2SM_LOAD_MULTICASTENS4_14ComposedLayoutINS4_7SwizzleILi2ELi4ELi3EEENS4_18smem_ptr_flag_bitsILi8EEENSW_INS5_IJNSA_ILi8EEESG_EEENS5_IJSG_SC_EEEEEEEvNS4_8identityENS4_18SM100_TMA_2SM_LOADES1E_vS1F_EENS_8epilogue10collective18CollectiveEpilogueINS1I_23Sm100TmaWarpSpecializedILi1ELi1ELi32ELb0ELb0EEEJNS5_IJSG_SG_SG_EEENS5_IJNSW_ISG_SC_EES1O_EEESI_SJ_SI_SJ_NS1I_6fusion15FusionCallbacksIS1M_NS1Q_17LinearCombinationISI_fSI_fLNS_15FloatRoundStyleE2EEES1N_S1P_JEEENS4_5SM1004TMEM4LOAD26SM100_TMEM_LOAD_32dp32b32xENS4_13SM90_TMA_LOADES1E_NS4_39AutoVectorizingCopyWithAssumedAlignmentILi128EEENS4_14SM90_TMA_STOREES1E_S22_S22_EEEvvEEEEvNT_6ParamsE:
        .type           _ZN7cutlass13device_kernelINS_4gemm6kernel13GemmUniversalIN4cute5tupleIJiiiiEEENS1_10collective13CollectiveMmaINS1_35MainloopSm100TmaUmmaWarpSpecializedILi3ELi2ELi4ENS5_IJNS4_1CILi2EEESB_NSA_ILi1EEEEEEEENS5_IJNSA_ILi128EEENSA_ILi64EEESG_EEENS_12float_e4m3_tENS5_IJlSC_lEEESI_SJ_NS4_8TiledMMAINS4_8MMA_AtomIJNS4_10MMA_TraitsINS4_25SM100_MMA_F8F6F4_2x1SM_SSEJSI_SI_fSF_SG_NS4_17integral_constantINS4_4UMMA5MajorELSQ_0EEESR_NSO_INSP_7ScaleInELSS_0EEEST_EEEEEENS4_6LayoutINS5_IJSC_SC_SC_EEENS5_IJNSA_ILi0EEESY_SY_EEEEENS5_IJNS4_10UnderscoreES11_S11_EEEEENS4_28SM100_TMA_2SM_LOAD_MULTICASTENS4_14ComposedLayoutINS4_7SwizzleILi2ELi4ELi3EEENS4_18smem_ptr_flag_bitsILi8EEENSW_INS5_IJNSA_ILi8EEESG_EEENS5_IJSG_SC_EEEEEEEvNS4_8identityENS4_18SM100_TMA_2SM_LOADES1E_vS1F_EENS_8epilogue10collective18CollectiveEpilogueINS1I_23Sm100TmaWarpSpecializedILi1ELi1ELi32ELb0ELb0EEEJNS5_IJSG_SG_SG_EEENS5_IJNSW_ISG_SC_EES1O_EEESI_SJ_SI_SJ_NS1I_6fusion15FusionCallbacksIS1M_NS1Q_17LinearCombinationISI_fSI_fLNS_15FloatRoundStyleE2EEES1N_S1P_JEEENS4_5SM1004TMEM4LOAD26SM100_TMEM_LOAD_32dp32b32xENS4_13SM90_TMA_LOADES1E_NS4_39AutoVectorizingCopyWithAssumedAlignmentILi128EEENS4_14SM90_TMA_STOREES1E_S22_S22_EEEvvEEEEvNT_6ParamsE,@function
        .size           _ZN7cutlass13device_kernelINS_4gemm6kernel13GemmUniversalIN4cute5tupleIJiiiiEEENS1_10collective13CollectiveMmaINS1_35MainloopSm100TmaUmmaWarpSpecializedILi3ELi2ELi4ENS5_IJNS4_1CILi2EEESB_NSA_ILi1EEEEEEEENS5_IJNSA_ILi128EEENSA_ILi64EEESG_EEENS_12float_e4m3_tENS5_IJlSC_lEEESI_SJ_NS4_8TiledMMAINS4_8MMA_AtomIJNS4_10MMA_TraitsINS4_25SM100_MMA_F8F6F4_2x1SM_SSEJSI_SI_fSF_SG_NS4_17integral_constantINS4_4UMMA5MajorELSQ_0EEESR_NSO_INSP_7ScaleInELSS_0EEEST_EEEEEENS4_6LayoutINS5_IJSC_SC_SC_EEENS5_IJNSA_ILi0EEESY_SY_EEEEENS5_IJNS4_10UnderscoreES11_S11_EEEEENS4_28SM100_TMA_2SM_LOAD_MULTICASTENS4_14ComposedLayoutINS4_7SwizzleILi2ELi4ELi3EEENS4_18smem_ptr_flag_bitsILi8EEENSW_INS5_IJNSA_ILi8EEESG_EEENS5_IJSG_SC_EEEEEEEvNS4_8identityENS4_18SM100_TMA_2SM_LOADES1E_vS1F_EENS_8epilogue10collective18CollectiveEpilogueINS1I_23Sm100TmaWarpSpecializedILi1ELi1ELi32ELb0ELb0EEEJNS5_IJSG_SG_SG_EEENS5_IJNSW_ISG_SC_EES1O_EEESI_SJ_SI_SJ_NS1I_6fusion15FusionCallbacksIS1M_NS1Q_17LinearCombinationISI_fSI_fLNS_15FloatRoundStyleE2EEES1N_S1P_JEEENS4_5SM1004TMEM4LOAD26SM100_TMEM_LOAD_32dp32b32xENS4_13SM90_TMA_LOADES1E_NS4_39AutoVectorizingCopyWithAssumedAlignmentILi128EEENS4_14SM90_TMA_STOREES1E_S22_S22_EEEvvEEEEvNT_6ParamsE,(.L_x_146 - _ZN7cutlass13device_kernelINS_4gemm6kernel13GemmUniversalIN4cute5tupleIJiiiiEEENS1_10collective13CollectiveMmaINS1_35MainloopSm100TmaUmmaWarpSpecializedILi3ELi2ELi4ENS5_IJNS4_1CILi2EEESB_NSA_ILi1EEEEEEEENS5_IJNSA_ILi128EEENSA_ILi64EEESG_EEENS_12float_e4m3_tENS5_IJlSC_lEEESI_SJ_NS4_8TiledMMAINS4_8MMA_AtomIJNS4_10MMA_TraitsINS4_25SM100_MMA_F8F6F4_2x1SM_SSEJSI_SI_fSF_SG_NS4_17integral_constantINS4_4UMMA5MajorELSQ_0EEESR_NSO_INSP_7ScaleInELSS_0EEEST_EEEEEENS4_6LayoutINS5_IJSC_SC_SC_EEENS5_IJNSA_ILi0EEESY_SY_EEEEENS5_IJNS4_10UnderscoreES11_S11_EEEEENS4_28SM100_TMA_2SM_LOAD_MULTICASTENS4_14ComposedLayoutINS4_7SwizzleILi2ELi4ELi3EEENS4_18smem_ptr_flag_bitsILi8EEENSW_INS5_IJNSA_ILi8EEESG_EEENS5_IJSG_SC_EEEEEEEvNS4_8identityENS4_18SM100_TMA_2SM_LOADES1E_vS1F_EENS_8epilogue10collective18CollectiveEpilogueINS1I_23Sm100TmaWarpSpecializedILi1ELi1ELi32ELb0ELb0EEEJNS5_IJSG_SG_SG_EEENS5_IJNSW_ISG_SC_EES1O_EEESI_SJ_SI_SJ_NS1I_6fusion15FusionCallbacksIS1M_NS1Q_17LinearCombinationISI_fSI_fLNS_15FloatRoundStyleE2EEES1N_S1P_JEEENS4_5SM1004TMEM4LOAD26SM100_TMEM_LOAD_32dp32b32xENS4_13SM90_TMA_LOADES1E_NS4_39AutoVectorizingCopyWithAssumedAlignmentILi128EEENS4_14SM90_TMA_STOREES1E_S22_S22_EEEvvEEEEvNT_6ParamsE)
        .other          _ZN7cutlass13device_kernelINS_4gemm6kernel13GemmUniversalIN4cute5tupleIJiiiiEEENS1_10collective13CollectiveMmaINS1_35MainloopSm100TmaUmmaWarpSpecializedILi3ELi2ELi4ENS5_IJNS4_1CILi2EEESB_NSA_ILi1EEEEEEEENS5_IJNSA_ILi128EEENSA_ILi64EEESG_EEENS_12float_e4m3_tENS5_IJlSC_lEEESI_SJ_NS4_8TiledMMAINS4_8MMA_AtomIJNS4_10MMA_TraitsINS4_25SM100_MMA_F8F6F4_2x1SM_SSEJSI_SI_fSF_SG_NS4_17integral_constantINS4_4UMMA5MajorELSQ_0EEESR_NSO_INSP_7ScaleInELSS_0EEEST_EEEEEENS4_6LayoutINS5_IJSC_SC_SC_EEENS5_IJNSA_ILi0EEESY_SY_EEEEENS5_IJNS4_10UnderscoreES11_S11_EEEEENS4_28SM100_TMA_2SM_LOAD_MULTICASTENS4_14ComposedLayoutINS4_7SwizzleILi2ELi4ELi3EEENS4_18smem_ptr_flag_bitsILi8EEENSW_INS5_IJNSA_ILi8EEESG_EEENS5_IJSG_SC_EEEEEEEvNS4_8identityENS4_18SM100_TMA_2SM_LOADES1E_vS1F_EENS_8epilogue10collective18CollectiveEpilogueINS1I_23Sm100TmaWarpSpecializedILi1ELi1ELi32ELb0ELb0EEEJNS5_IJSG_SG_SG_EEENS5_IJNSW_ISG_SC_EES1O_EEESI_SJ_SI_SJ_NS1I_6fusion15FusionCallbacksIS1M_NS1Q_17LinearCombinationISI_fSI_fLNS_15FloatRoundStyleE2EEES1N_S1P_JEEENS4_5SM1004TMEM4LOAD26SM100_TMEM_LOAD_32dp32b32xENS4_13SM90_TMA_LOADES1E_NS4_39AutoVectorizingCopyWithAssumedAlignmentILi128EEENS4_14SM90_TMA_STOREES1E_S22_S22_EEEvvEEEEvNT_6ParamsE,@"STO_CUDA_ENTRY STV_DEFAULT"
_ZN7cutlass13device_kernelINS_4gemm6kernel13GemmUniversalIN4cute5tupleIJiiiiEEENS1_10collective13CollectiveMmaINS1_35MainloopSm100TmaUmmaWarpSpecializedILi3ELi2ELi4ENS5_IJNS4_1CILi2EEESB_NSA_ILi1EEEEEEEENS5_IJNSA_ILi128EEENSA_ILi64EEESG_EEENS_12float_e4m3_tENS5_IJlSC_lEEESI_SJ_NS4_8TiledMMAINS4_8MMA_AtomIJNS4_10MMA_TraitsINS4_25SM100_MMA_F8F6F4_2x1SM_SSEJSI_SI_fSF_SG_NS4_17integral_constantINS4_4UMMA5MajorELSQ_0EEESR_NSO_INSP_7ScaleInELSS_0EEEST_EEEEEENS4_6LayoutINS5_IJSC_SC_SC_EEENS5_IJNSA_ILi0EEESY_SY_EEEEENS5_IJNS4_10UnderscoreES11_S11_EEEEENS4_28SM100_TMA_2SM_LOAD_MULTICASTENS4_14ComposedLayoutINS4_7SwizzleILi2ELi4ELi3EEENS4_18smem_ptr_flag_bitsILi8EEENSW_INS5_IJNSA_ILi8EEESG_EEENS5_IJSG_SC_EEEEEEEvNS4_8identityENS4_18SM100_TMA_2SM_LOADES1E_vS1F_EENS_8epilogue10collective18CollectiveEpilogueINS1I_23Sm100TmaWarpSpecializedILi1ELi1ELi32ELb0ELb0EEEJNS5_IJSG_SG_SG_EEENS5_IJNSW_ISG_SC_EES1O_EEESI_SJ_SI_SJ_NS1I_6fusion15FusionCallbacksIS1M_NS1Q_17LinearCombinationISI_fSI_fLNS_15FloatRoundStyleE2EEES1N_S1P_JEEENS4_5SM1004TMEM4LOAD26SM100_TMEM_LOAD_32dp32b32xENS4_13SM90_TMA_LOADES1E_NS4_39AutoVectorizingCopyWithAssumedAlignmentILi128EEENS4_14SM90_TMA_STOREES1E_S22_S22_EEEvvEEEEvNT_6ParamsE:
[----:B------:R-:W1:Y:S01]  /*0000*/  LDC R1, c[0x0][0x37c] ;  /* 0x0000df00ff017b82 */ /* 0x000e620000000800 */
[----:B------:R-:W2:Y:S01]  /*0010*/  S2R R69, SR_TID.X ;  /* 0x0000000000457919 */ /* 0x000ea20000002100 */
[----:B------:R-:W3:Y:S06]  /*0020*/  LDCU.64 UR8, c[0x0][0x890] ;  /* 0x00011200ff0877ac */ /* 0x000eec0008000a00 */
[----:B------:R-:W4:Y:S01]  /*0030*/  S2UR UR4, SR_CgaCtaId ;  /* 0x00000000000479c3 */ /* 0x000f220000008800 */
[----:B------:R-:W-:Y:S02]  /*0040*/  PRMT R80, RZ, 0x7610, R80 ;  /* 0x00007610ff507816 */ /* 0x000fe40000000050 */
[----:B------:R-:W-:Y:S01]  /*0050*/  ELECT P1, URZ, PT ;  /* 0x0000000000ff782f */ /* 0x000fe20003820000 */
[----:B---3--:R-:W-:-:S04]  /*0060*/  UISETP.NE.U32.AND UP0, UPT, UR8, URZ, UPT ;  /* 0x000000ff0800728c */ /* 0x008fc8000bf05070 */
[----:B------:R-:W-:Y:S02]  /*0070*/  UISETP.NE.AND.EX UP0, UPT, UR9, URZ, UPT, UP0 ;  /* 0x000000ff0900728c */ /* 0x000fe4000bf05300 */
[----:B----4-:R-:W-:Y:S02]  /*0080*/  ULOP3.LUT UR33, UR4, 0x1, URZ, 0xc0, !UPT ;  /* 0x0000000104217892 */ /* 0x010fe4000f8ec0ff */
[----:B------:R-:W-:Y:S01]  /*0090*/  ULOP3.LUT UR35, UR4, 0x1, URZ, 0x3c, !UPT ;  /* 0x0000000104237892 */ /* 0x000fe2000f8e3cff */
[----:B--2---:R-:W-:-:S05]  /*00a0*/  SHF.R.U32.HI R81, RZ, 0x5, R69 ;  /* 0x00000005ff517819 */ /* 0x004fca0000011645 */
[----:B------:R-:W2:Y:S02]  /*00b0*/  SHFL.IDX PT, R0, R81, RZ, 0x1f ;  /* 0x00001fff51007589 */ /* 0x000ea400000e0000 */
[----:B--2---:R-:W-:Y:S01]  /*00c0*/  R2UR UR13, R0 ;  /* 0x00000000000d72ca */ /* 0x004fe200000e0000 */
[----:B-1----:R-:W-:-:S14]  /*00d0*/  BRA.U UP0, `(.L_x_0) ;  /* 0x0000000100307547 */ /* 0x002fdc000b800000 */
[----:B------:R-:W1:Y:S02]  /*00e0*/  LDCU.64 UR4, c[0x0][0x888] ;  /* 0x00011100ff0477ac */ /* 0x000e640008000a00 */
[----:B-1----:R-:W-:-:S04]  /*00f0*/  UISETP.NE.U32.AND UP0, UPT, UR4, URZ, UPT ;  /* 0x000000ff0400728c */ /* 0x002fc8000bf05070 */
[----:B------:R-:W-:-:S09]  /*0100*/  UISETP.NE.AND.EX UP0, UPT, UR5, URZ, UPT, UP0 ;  /* 0x000000ff0500728c */ /* 0x000fd2000bf05300 */
[----:B------:R-:W-:Y:S05]  /*0110*/  BRA.U !UP0, `(.L_x_1) ;  /* 0x0000000108147547 */ /* 0x000fea000b800000 */
[----:B------:R-:W1:Y:S01]  /*0120*/  LDC.64 R2, c[0x0][0x888] ;  /* 0x00022200ff027b82 */ /* 0x000e620000000a00 */
[----:B------:R-:W1:Y:S02]  /*0130*/  LDCU.64 UR4, c[0x0][0x358] ;  /* 0x00006b00ff0477ac */ /* 0x000e640008000a00 */
[----:B-1----:R1:W5:Y:S01]  /*0140*/  LDG.E R39, desc[UR4][R2.64] ;  /* 0x0000000402277981 */ /* 0x002362000c1e1900 */
[----:B------:R-:W-:Y:S01]  /*0150*/  HFMA2 R80, -RZ, RZ, 0, 5.9604644775390625e-08 ;  /* 0x00000001ff507431 */ /* 0x000fe200000001ff */
[----:B------:R-:W-:Y:S05]  /*0160*/  BRA `(.L_x_0) ;  /* 0x00000000000c7947 */ /* 0x000fea0003800000 */
.L_x_1:
[----:B------:R-:W1:Y:S01]  /*0170*/  LDCU UR4, c[0x0][0x880] ;  /* 0x00011000ff0477ac */ /* 0x000e620008000800 */
[----:B------:R-:W-:Y:S01]  /*0180*/  HFMA2 R80, -RZ, RZ, 0, 5.9604644775390625e-08 ;  /* 0x00000001ff507431 */ /* 0x000fe200000001ff */
[----:B-1----:R-:W-:-:S07]  /*0190*/  MOV R39, UR4 ;  /* 0x0000000400277c02 */ /* 0x002fce0008000f00 */
.L_x_0:
[----:B------:R-:W2:Y:S02]  /*01a0*/  LDCU.64 UR4, c[0x0][0x8b0] ;  /* 0x00011600ff0477ac */ /* 0x000ea40008000a00 */
[----:B--2---:R-:W-:-:S04]  /*01b0*/  UISETP.NE.U32.AND UP0, UPT, UR4, URZ, UPT ;  /* 0x000000ff0400728c */ /* 0x004fc8000bf05070 */
[----:B------:R-:W-:-:S09]  /*01c0*/  UISETP.NE.AND.EX UP0, UPT, UR5, URZ, UPT, UP0 ;  /* 0x000000ff0500728c */ /* 0x000fd2000bf05300 */
[----:B------:R-:W-:Y:S05]  /*01d0*/  BRA.U UP0, `(.L_x_2) ;  /* 0x0000000100287547 */ /* 0x000fea000b800000 */
[----:B------:R-:W2:Y:S02]  /*01e0*/  LDCU.64 UR4, c[0x0][0x8a8] ;  /* 0x00011500ff0477ac */ /* 0x000ea40008000a00 */
[----:B--2---:R-:W-:-:S04]  /*01f0*/  UISETP.NE.U32.AND UP0, UPT, UR4, URZ, UPT ;  /* 0x000000ff0400728c */ /* 0x004fc8000bf05070 */
[----:B------:R-:W-:-:S09]  /*0200*/  UISETP.NE.AND.EX UP0, UPT, UR5, URZ, UPT, UP0 ;  /* 0x000000ff0500728c */ /* 0x000fd2000bf05300 */
[----:B------:R-:W-:Y:S05]  /*0210*/  BRA.U !UP0, `(.L_x_3) ;  /* 0x0000000108107547 */ /* 0x000fea000b800000 */
[----:B-1----:R-:W1:Y:S01]  /*0220*/  LDC.64 R2, c[0x0][0x8a8] ;  /* 0x00022a00ff027b82 */ /* 0x002e620000000a00 */
[----:B------:R-:W1:Y:S02]  /*0230*/  LDCU.64 UR4, c[0x0][0x358] ;  /* 0x00006b00ff0477ac */ /* 0x000e640008000a00 */
[----:B-1----:R2:W5:Y:S01]  /*0240*/  LDG.E R38, desc[UR4][R2.64] ;  /* 0x0000000402267981 */ /* 0x002562000c1e1900 */
[----:B------:R-:W-:Y:S05]  /*0250*/  BRA `(.L_x_2) ;  /* 0x0000000000087947 */ /* 0x000fea0003800000 */
.L_x_3:
[----:B------:R-:W2:Y:S02]  /*0260*/  LDCU UR4, c[0x0][0x8a0] ;  /* 0x00011400ff0477ac */ /* 0x000ea40008000800 */
[----:B--2---:R-:W-:Y:S02]  /*0270*/  MOV R38, UR4 ;  /* 0x0000000400267c02 */ /* 0x004fe40008000f00 */
.L_x_2:
[----:B------:R-:W-:Y:S01]  /*0280*/  IMAD.U32 R0, RZ, RZ, UR13 ;  /* 0x0000000dff007e24 */ /* 0x000fe2000f8e00ff */
[----:B------:R-:W-:Y:S04]  /*0290*/  BSSY.RECONVERGENT B0, `(.L_x_4) ;  /* 0x000000c000007945 */ /* 0x000fe80003800200 */
[C---:B------:R-:W-:Y:S02]  /*02a0*/  ISETP.NE.OR P2, PT, R0.reuse, 0x1, !P1 ;  /* 0x000000010000780c */ /* 0x040fe40004f45670 */
[----:B------:R-:W-:-:S11]  /*02b0*/  ISETP.NE.OR P0, PT, R0, 0x3, !P1 ;  /* 0x000000030000780c */ /* 0x000fd60004f05670 */
[----:B------:R-:W-:Y:S05]  /*02c0*/  @P2 BRA `(.L_x_5) ;  /* 0x0000000000202947 */ /* 0x000fea0003800000 */
[----:B------:R-:W3:Y:S02]  /*02d0*/  LDCU.64 UR4, c[0x0][0x348] ;  /* 0x00006900ff0477ac */ /* 0x000ee40008000a00 */
[----:B---3--:R-:W-:Y:S02]  /*02e0*/  UIADD3 UR6, UP1, UPT, UR4, 0x80, URZ ;  /* 0x0000008004067890 */ /* 0x008fe4000ff3e0ff */
[----:B------:R-:W-:Y:S02]  /*02f0*/  UIADD3 UR4, UP0, UPT, UR4, 0x180, URZ ;  /* 0x0000018004047890 */ /* 0x000fe4000ff1e0ff */
[----:B------:R-:W-:Y:S02]  /*0300*/  UIADD3.X UR7, UPT, UPT, URZ, UR5, URZ, UP1, !UPT ;  /* 0x00000005ff077290 */ /* 0x000fe40008ffe4ff */
[----:B------:R-:W-:-:S07]  /*0310*/  UIADD3.X UR5, UPT, UPT, URZ, UR5, URZ, UP0, !UPT ;  /* 0x00000005ff057290 */ /* 0x000fce00087fe4ff */
[----:B------:R3:W-:Y:S02]  /*0320*/  UTMACCTL.PF [UR6] ;  /* 0x00000000060079b9 */ /* 0x0007e40008040000 */
[----:B------:R3:W-:Y:S02]  /*0330*/  UTMACCTL.PF [UR4] ;  /* 0x00000000040079b9 */ /* 0x0007e40008040000 */
[----:B---3--:R-:W-:Y:S01]  /*0340*/  NOP ;  /* 0x0000000000007918 */ /* 0x008fe20000000000 */
.L_x_5:
[----:B------:R-:W-:Y:S05]  /*0350*/  BSYNC.RECONVERGENT B0 ;  /* 0x0000000000007941 */ /* 0x000fea0003800200 */
.L_x_4:
[----:B------:R-:W-:Y:S04]  /*0360*/  BSSY.RECONVERGENT B0, `(.L_x_6) ;  /* 0x000000a000007945 */ /* 0x000fe80003800200 */
        /* <DEDUP_REMOVED lines=9> */
.L_x_7:
[----:B------:R-:W-:Y:S05]  /*0400*/  BSYNC.RECONVERGENT B0 ;  /* 0x0000000000007941 */ /* 0x000fea0003800200 */
.L_x_6:
[----:B------:R-:W3:Y:S01]  /*0410*/  LDCU.64 UR4, c[0x0][0x888] ;  /* 0x00011100ff0477ac */ /* 0x000ee20008000a00 */
[----:B------:R-:W-:Y:S02]  /*0420*/  UISETP.EQ.U32.AND UP1, UPT, UR8, URZ, UPT ;  /* 0x000000ff0800728c */ /* 0x000fe4000bf22070 */
[----:B------:R-:W-:Y:S02]  /*0430*/  UPLOP3.LUT UP3, UPT, UPT, UPT, UPT, 0x80, 0x8 ;  /* 0x000000000008789c */ /* 0x000fe40003f6f070 */
[----:B---3--:R-:W-:-:S04]  /*0440*/  UISETP.NE.U32.AND UP0, UPT, UR4, URZ, UPT ;  /* 0x000000ff0400728c */ /* 0x008fc8000bf05070 */
[----:B------:R-:W-:-:S04]  /*0450*/  UISETP.NE.AND.EX UP0, UPT, UR5, URZ, UPT, UP0 ;  /* 0x000000ff0500728c */ /* 0x000fc8000bf05300 */
[----:B------:R-:W-:-:S04]  /*0460*/  UISETP.EQ.OR.EX UP2, UPT, UR9, URZ, !UP0, UP1 ;  /* 0x000000ff0900728c */ /* 0x000fc8000c742710 */
[----:B------:R-:W-:-:S05]  /*0470*/  UP2UR UR60, UPR, URZ, 0x4 ;  /* 0x00000004ff3c7883 */ /* 0x000fca0008000000 */
[----:B------:R-:W-:Y:S07]  /*0480*/  BRA.U !UP2, `(.L_x_8) ;  /* 0x000000010a207547 */ /* 0x000fee000b800000 */
[----:B------:R-:W-:Y:S01]  /*0490*/  UISETP.NE.U32.AND UP1, UPT, UR8, URZ, UPT ;  /* 0x000000ff0800728c */ /* 0x000fe2000bf25070 */
[----:B-----5:R-:W-:Y:S01]  /*04a0*/  FSETP.NEU.AND P0, PT, R39, RZ, PT ;  /* 0x000000ff2700720b */ /* 0x020fe20003f0d000 */
[----:B------:R-:W-:Y:S02]  /*04b0*/  USEL UR4, URZ, 0xffffffff, UP0 ;  /* 0xffffffffff047887 */ /* 0x000fe40008000000 */
[----:B------:R-:W-:-:S10]  /*04c0*/  UISETP.NE.AND.EX UP1, UPT, UR9, URZ, UPT, UP1 ;  /* 0x000000ff0900728c */ /* 0x000fd4000bf25310 */
[----:B------:R-:W-:Y:S01]  /*04d0*/  VOTEU.ANY UP0, P0 ;  /* 0x0000000000ff7886 */ /* 0x000fe20000000100 */
[----:B------:R-:W-:-:S04]  /*04e0*/  @!UP1 USEL UR4, URZ, 0xffffffff, UP0 ;  /* 0xffffffffff049887 */ /* 0x000fc80008000000 */
[----:B------:R-:W-:-:S04]  /*04f0*/  ULOP3.LUT UR4, UR4, 0x1, URZ, 0xc0, !UPT ;  /* 0x0000000104047892 */ /* 0x000fc8000f8ec0ff */
[----:B------:R-:W-:-:S11]  /*0500*/  UISETP.NE.U32.AND UP3, UPT, UR4, 0x1, UPT ;  /* 0x000000010400788c */ /* 0x000fd6000bf65070 */
.L_x_8:
[----:B------:R-:W3:Y:S01]  /*0510*/  SHFL.IDX PT, R0, R81, RZ, 0x1f ;  /* 0x00001fff51007589 */ /* 0x000ee200000e0000 */
[----:B------:R-:W-:-:S04]  /*0520*/  UISETP.NE.AND UP0, UPT, UR13, 0x2, UPT ;  /* 0x000000020d00788c */ /* 0x000fc8000bf05270 */
[----:B------:R-:W-:Y:S02]  /*0530*/  UISETP.EQ.AND UP1, UPT, UR33, URZ, !UP0 ;  /* 0x000000ff2100728c */ /* 0x000fe4000c722270 */
[----:B------:R-:W-:-:S04]  /*0540*/  USEL UR34, URZ, 0x1, UP0 ;  /* 0x00000001ff227887 */ /* 0x000fc80008000000 */
[----:B------:R-:W-:Y:S02]  /*0550*/  PLOP3.LUT P3, PT, P1, PT, UP1, 0x80, 0x8 ;  /* 0x000000000008781c */ /* 0x000fe40000f6f018 */
[----:B---3--:R-:W-:-:S13]  /*0560*/  ISETP.NE.AND P0, PT, R0, RZ, PT ;  /* 0x000000ff0000720c */ /* 0x008fda0003f05270 */
[----:B------:R-:W-:Y:S05]  /*0570*/  @P0 BRA `(.L_x_9) ;  /* 0x0000000000500947 */ /* 0x000fea0003800000 */
[----:B------:R-:W3:Y:S01]  /*0580*/  S2UR UR5, SR_CgaCtaId ;  /* 0x00000000000579c3 */ /* 0x000ee20000008800 */
[----:B------:R-:W-:Y:S01]  /*0590*/  UMOV UR4, 0x400 ;  /* 0x0000040000047882 */ /* 0x000fe20000000000 */
[----:B------:R-:W-:Y:S01]  /*05a0*/  UMOV UR8, 0x1 ;  /* 0x0000000100087882 */ /* 0x000fe20000000000 */
[----:B------:R-:W-:Y:S01]  /*05b0*/  UMOV UR6, 0x2 ;  /* 0x0000000200067882 */ /* 0x000fe20000000000 */
[----:B------:R-:W-:-:S04]  /*05c0*/  UIADD3 UR8, UPT, UPT, -UR8, 0x100000, URZ ;  /* 0x0010000008087890 */ /* 0x000fc8000fffe1ff */
[----:B------:R-:W-:Y:S02]  /*05d0*/  USHF.L.U32 UR9, UR8, 0xb, URZ ;  /* 0x0000000b08097899 */ /* 0x000fe400080006ff */
[----:B------:R-:W-:Y:S02]  /*05e0*/  USHF.L.U32 UR8, UR8, 0x1, URZ ;  /* 0x0000000108087899 */ /* 0x000fe400080006ff */
[----:B------:R-:W-:-:S04]  /*05f0*/  UIADD3 UR6, UPT, UPT, -UR6, 0x100000, URZ ;  /* 0x0010000006067890 */ /* 0x000fc8000fffe1ff */
[----:B------:R-:W-:Y:S02]  /*0600*/  USHF.L.U32 UR7, UR6, 0xb, URZ ;  /* 0x0000000b06077899 */ /* 0x000fe400080006ff */
[----:B------:R-:W-:Y:S01]  /*0610*/  USHF.L.U32 UR6, UR6, 0x1, URZ ;  /* 0x0000000106067899 */ /* 0x000fe200080006ff */
[----:B------:R-:W-:Y:S01]  /*0620*/  ELECT P0, URZ, PT ;  /* 0x0000000000ff782f */ /* 0x000fe20003800000 */
[----:B---3--:R-:W-:Y:S01]  /*0630*/  ULEA UR4, UR5, UR4, 0x18 ;  /* 0x0000000405047291 */ /* 0x008fe2000f8ec0ff */
[----:B------:R-:W3:Y:S11]  /*0640*/  FENCE.VIEW.ASYNC.S ;  /* 0x00000000000073c6 */ /* 0x000ef60000000000 */
[----:B---3--:R3:W4:Y:S01]  /*0650*/  SYNCS.EXCH.64 URZ, [UR4], UR8 ;  /* 0x0000000804ff75b2 */ /* 0x0087220008000100 */
[----:B------:R3:W1:Y:S01]  /*0660*/  SYNCS.EXCH.64 URZ, [UR4+0x18], UR6 ;  /* 0x0000180604ff75b2 */ /* 0x0006620008000100 */
[----:B------:R3:W1:Y:S01]  /*0670*/  SYNCS.EXCH.64 URZ, [UR4+0x8], UR8 ;  /* 0x0000080804ff75b2 */ /* 0x0006620008000100 */
[----:B------:R3:W1:Y:S01]  /*0680*/  SYNCS.EXCH.64 URZ, [UR4+0x20], UR6 ;  /* 0x0000200604ff75b2 */ /* 0x0006620008000100 */
[----:B------:R3:W1:Y:S01]  /*0690*/  SYNCS.EXCH.64 URZ, [UR4+0x10], UR8 ;  /* 0x0000100804ff75b2 */ /* 0x0006620008000100 */
[----:B------:R3:W1:Y:S01]  /*06a0*/  SYNCS.EXCH.64 URZ, [UR4+0x28], UR6 ;  /* 0x0000280604ff75b2 */ /* 0x0006620008000100 */
[----:B------:R-:W-:Y:S01]  /*06b0*/  NOP ;  /* 0x0000000000007918 */ /* 0x000fe20000000000 */
.L_x_9:
[----:B------:R-:W2:Y:S01]  /*06c0*/  SHFL.IDX PT, R0, R81, RZ, 0x1f ;  /* 0x00001fff51007589 */ /* 0x000ea200000e0000 */
[----:B------:R-:W-:Y:S01]  /*06d0*/  NOP ;  /* 0x0000000000007918 */ /* 0x000fe20000000000 */
[----:B--2---:R-:W-:-:S13]  /*06e0*/  ISETP.NE.AND P0, PT, R0, 0x1, PT ;  /* 0x000000010000780c */ /* 0x004fda0003f05270 */
[----:B------:R-:W-:Y:S05]  /*06f0*/  @P0 BRA `(.L_x_10) ;  /* 0x0000000000400947 */ /* 0x000fea0003800000 */
[----:B------:R-:W2:Y:S01]  /*0700*/  S2UR UR5, SR_CgaCtaId ;  /* 0x00000000000579c3 */ /* 0x000ea20000008800 */
[----:B---3--:R-:W-:Y:S01]  /*0710*/  UMOV UR4, 0x400 ;  /* 0x0000040000047882 */ /* 0x008fe20000000000 */
        /* <DEDUP_REMOVED lines=9> */
[----:B--2---:R-:W-:Y:S01]  /*07b0*/  ULEA UR4, UR5, UR4, 0x18 ;  /* 0x0000000405047291 */ /* 0x004fe2000f8ec0ff */
[----:B------:R-:W2:Y:S11]  /*07c0*/  FENCE.VIEW.ASYNC.S ;  /* 0x00000000000073c6 */ /* 0x000eb60000000000 */
[----:B--2---:R2:W3:Y:S01]  /*07d0*/  SYNCS.EXCH.64 URZ, [UR4+0x30], UR8 ;  /* 0x0000300804ff75b2 */ /* 0x0044e20008000100 */
[----:B------:R2:W1:Y:S01]  /*07e0*/  SYNCS.EXCH.64 URZ, [UR4+0x38], UR6 ;  /* 0x0000380604ff75b2 */ /* 0x0004620008000100 */
[----:B------:R-:W-:Y:S01]  /*07f0*/  NOP ;  /* 0x0000000000007918 */ /* 0x000fe20000000000 */
.L_x_10:
[----:B------:R-:W4:Y:S01]  /*0800*/  SHFL.IDX PT, R0, R81, RZ, 0x1f ;  /* 0x00001fff51007589 */ /* 0x000f2200000e0000 */
[----:B------:R-:W-:Y:S01]  /*0810*/  NOP ;  /* 0x0000000000007918 */ /* 0x000fe20000000000 */
[----:B----4-:R-:W-:-:S13]  /*0820*/  ISETP.NE.AND P0, PT, R0, 0x3, PT ;  /* 0x000000030000780c */ /* 0x010fda0003f05270 */
[----:B------:R-:W-:Y:S05]  /*0830*/  @P0 BRA `(.L_x_11) ;  /* 0x0000000000300947 */ /* 0x000fea0003800000 */
[----:B------:R-:W4:Y:S01]  /*0840*/  S2UR UR5, SR_CgaCtaId ;  /* 0x00000000000579c3 */ /* 0x000f220000008800 */
[----:B--23--:R-:W-:Y:S01]  /*0850*/  UMOV UR6, 0x400 ;  /* 0x0000040000067882 */ /* 0x00cfe20000000000 */
[----:B------:R-:W-:Y:S01]  /*0860*/  UMOV UR4, 0x20 ;  /* 0x0000002000047882 */ /* 0x000fe20000000000 */
[----:B------:R-:W-:Y:S01]  /*0870*/  ELECT P0, URZ, PT ;  /* 0x0000000000ff782f */ /* 0x000fe20003800000 */
[----:B----4-:R-:W-:Y:S02]  /*0880*/  ULEA UR6, UR5, UR6, 0x18 ;  /* 0x0000000605067291 */ /* 0x010fe4000f8ec0ff */
[----:B------:R-:W-:-:S04]  /*0890*/  UIADD3 UR4, UPT, UPT, -UR4, 0x100000, URZ ;  /* 0x0010000004047890 */ /* 0x000fc8000fffe1ff */
[----:B------:R-:W-:Y:S02]  /*08a0*/  USHF.L.U32 UR5, UR4, 0xb, URZ ;  /* 0x0000000b04057899 */ /* 0x000fe400080006ff */
[----:B------:R-:W-:Y:S01]  /*08b0*/  USHF.L.U32 UR4, UR4, 0x1, URZ ;  /* 0x0000000104047899 */ /* 0x000fe200080006ff */
[----:B------:R-:W2:Y:S11]  /*08c0*/  FENCE.VIEW.ASYNC.S ;  /* 0x00000000000073c6 */ /* 0x000eb60000000000 */
[----:B--2---:R4:W2:Y:S01]  /*08d0*/  SYNCS.EXCH.64 URZ, [UR6+0x40], UR4 ;  /* 0x0000400406ff75b2 */ /* 0x0048a20008000100 */
[----:B------:R4:W3:Y:S02]  /*08e0*/  SYNCS.EXCH.64 URZ, [UR6+0x48], UR4 ;  /* 0x0000480406ff75b2 */ /* 0x0008e40008000100 */
[----:B----4-:R-:W-:Y:S01]  /*08f0*/  NOP ;  /* 0x0000000000007918 */ /* 0x010fe20000000000 */
.L_x_11:
[----:B------:R-:W4:Y:S01]  /*0900*/  SHFL.IDX PT, R0, R81, RZ, 0x1f ;  /* 0x00001fff51007589 */ /* 0x000f2200000e0000 */
[----:B------:R-:W-:Y:S01]  /*0910*/  NOP ;  /* 0x0000000000007918 */ /* 0x000fe20000000000 */
[----:B----4-:R-:W-:-:S13]  /*0920*/  ISETP.NE.AND P0, PT, R0, 0x4, PT ;  /* 0x000000040000780c */ /* 0x010fda0003f05270 */
[----:B------:R-:W-:Y:S05]  /*0930*/  @P0 BRA `(.L_x_12) ;  /* 0x00000000004c0947 */ /* 0x000fea0003800000 */
[----:B------:R-:W4:Y:S01]  /*0940*/  S2UR UR5, SR_CgaCtaId ;  /* 0x00000000000579c3 */ /* 0x000f220000008800 */
[----:B--23--:R-:W-:Y:S01]  /*0950*/  UMOV UR4, 0x3a0 ;  /* 0x000003a000047882 */ /* 0x00cfe20000000000 */
[----:B------:R-:W-:Y:S01]  /*0960*/  UMOV UR6, 0x400 ;  /* 0x0000040000067882 */ /* 0x000fe20000000000 */
[----:B------:R-:W-:Y:S01]  /*0970*/  USEL UR4, UR4, 0x320, UP3 ;  /* 0x0000032004047887 */ /* 0x000fe20009800000 */
[----:B------:R-:W-:Y:S01]  /*0980*/  UMOV UR8, 0x1 ;  /* 0x0000000100087882 */ /* 0x000fe20000000000 */
[----:B------:R-:W-:Y:S01]  /*0990*/  ELECT P0, URZ, PT ;  /* 0x0000000000ff782f */ /* 0x000fe20003800000 */
[----:B------:R-:W-:-:S04]  /*09a0*/  UIADD3 UR8, UPT, UPT, -UR8, 0x100000, URZ ;  /* 0x0010000008087890 */ /* 0x000fc8000fffe1ff */
[----:B------:R-:W-:Y:S02]  /*09b0*/  USHF.L.U32 UR9, UR8, 0xb, URZ ;  /* 0x0000000b08097899 */ /* 0x000fe400080006ff */
[----:B------:R-:W-:Y:S02]  /*09c0*/  USHF.L.U32 UR8, UR8, 0x1, URZ ;  /* 0x0000000108087899 */ /* 0x000fe400080006ff */
[----:B----4-:R-:W-:Y:S02]  /*09d0*/  ULEA UR6, UR5, UR6, 0x18 ;  /* 0x0000000605067291 */ /* 0x010fe4000f8ec0ff */
[----:B------:R-:W-:-:S04]  /*09e0*/  UIADD3 UR4, UPT, UPT, -UR4, 0x100000, URZ ;  /* 0x0010000004047890 */ /* 0x000fc8000fffe1ff */
[----:B------:R-:W-:Y:S02]  /*09f0*/  USHF.L.U32 UR5, UR4, 0xb, URZ ;  /* 0x0000000b04057899 */ /* 0x000fe400080006ff */
[----:B------:R-:W-:Y:S01]  /*0a00*/  USHF.L.U32 UR4, UR4, 0x1, URZ ;  /* 0x0000000104047899 */ /* 0x000fe200080006ff */
[----:B------:R-:W2:Y:S03]  /*0a10*/  FENCE.VIEW.ASYNC.S ;  /* 0x00000000000073c6 */ /* 0x000ea60000000000 */
[----:B--2---:R4:W2:Y:S08]  /*0a20*/  SYNCS.EXCH.64 URZ, [UR6+0x50], UR8 ;  /* 0x0000500806ff75b2 */ /* 0x0048b00008000100 */
[----:B------:R4:W3:Y:S01]  /*0a30*/  SYNCS.EXCH.64 URZ, [UR6+0x60], UR4 ;  /* 0x0000600406ff75b2 */ /* 0x0008e20008000100 */
[----:B------:R4:W1:Y:S01]  /*0a40*/  SYNCS.EXCH.64 URZ, [UR6+0x58], UR8 ;  /* 0x0000580806ff75b2 */ /* 0x0008620008000100 */
[----:B------:R4:W1:Y:S02]  /*0a50*/  SYNCS.EXCH.64 URZ, [UR6+0x68], UR4 ;  /* 0x0000680406ff75b2 */ /* 0x0008640008000100 */
[----:B----4-:R-:W-:Y:S01]  /*0a60*/  NOP ;  /* 0x0000000000007918 */ /* 0x010fe20000000000 */
.L_x_12:
[----:B------:R-:W4:Y:S01]  /*0a70*/  SHFL.IDX PT, R0, R81, RZ, 0x1f ;  /* 0x00001fff51007589 */ /* 0x000f2200000e0000 */
[----:B------:R-:W-:Y:S01]  /*0a80*/  NOP ;  /* 0x0000000000007918 */ /* 0x000fe20000000000 */
[----:B----4-:R-:W-:-:S13]  /*0a90*/  ISETP.NE.AND P0, PT, R0, 0x5, PT ;  /* 0x000000050000780c */ /* 0x010fda0003f05270 */
[----:B------:R-:W-:Y:S05]  /*0aa0*/  @P0 BRA `(.L_x_13) ;  /* 0x0000000000580947 */ /* 0x000fea0003800000 */
[----:B------:R-:W4:Y:S01]  /*0ab0*/  S2UR UR5, SR_CgaCtaId ;  /* 0x00000000000579c3 */ /* 0x000f220000008800 */
[----:B--23--:R-:W-:Y:S01]  /*0ac0*/  UMOV UR4, 0x400 ;  /* 0x0000040000047882 */ /* 0x00cfe20000000000 */
        /* <DEDUP_REMOVED lines=9> */
[----:B----4-:R-:W-:Y:S01]  /*0b60*/  ULEA UR4, UR5, UR4, 0x18 ;  /* 0x0000000405047291 */ /* 0x010fe2000f8ec0ff */
[----:B------:R-:W2:Y:S11]  /*0b70*/  FENCE.VIEW.ASYNC.S ;  /* 0x00000000000073c6 */ /* 0x000eb60000000000 */
[----:B--2---:R4:W2:Y:S01]  /*0b80*/  SYNCS.EXCH.64 URZ, [UR4+0x70], UR6 ;  /* 0x0000700604ff75b2 */ /* 0x0048a20008000100 */
[----:B------:R4:W3:Y:S01]  /*0b90*/  SYNCS.EXCH.64 URZ, [UR4+0x90], UR8 ;  /* 0x0000900804ff75b2 */ /* 0x0008e20008000100 */
[----:B------:R4:W1:Y:S01]  /*0ba0*/  SYNCS.EXCH.64 URZ, [UR4+0x78], UR6 ;  /* 0x0000780604ff75b2 */ /* 0x0008620008000100 */
[----:B------:R4:W1:Y:S01]  /*0bb0*/  SYNCS.EXCH.64 URZ, [UR4+0x98], UR8 ;  /* 0x0000980804ff75b2 */ /* 0x0008620008000100 */
[----:B------:R4:W1:Y:S01]  /*0bc0*/  SYNCS.EXCH.64 URZ, [UR4+0x80], UR6 ;  /* 0x0000800604ff75b2 */ /* 0x0008620008000100 */
[----:B------:R4:W1:Y:S01]  /*0bd0*/  SYNCS.EXCH.64 URZ, [UR4+0xa0], UR8 ;  /* 0x0000a00804ff75b2 */ /* 0x0008620008000100 */
[----:B------:R4:W1:Y:S01]  /*0be0*/  SYNCS.EXCH.64 URZ, [UR4+0x88], UR6 ;  /* 0x0000880604ff75b2 */ /* 0x0008620008000100 */
[----:B------:R4:W1:Y:S02]  /*0bf0*/  SYNCS.EXCH.64 URZ, [UR4+0xa8], UR8 ;  /* 0x0000a80804ff75b2 */ /* 0x0008640008000100 */
[----:B----4-:R-:W-:Y:S01]  /*0c00*/  NOP ;  /* 0x0000000000007918 */ /* 0x010fe20000000000 */
.L_x_13:
[----:B------:R-:W4:Y:S01]  /*0c10*/  SHFL.IDX PT, R0, R81, RZ, 0x1f ;  /* 0x00001fff51007589 */ /* 0x000f2200000e0000 */
[----:B------:R-:W-:Y:S01]  /*0c20*/  ISETP.NE.OR P1, PT, RZ, UR13, !P1 ;  /* 0x0000000dff007c0c */ /* 0x000fe2000cf25670 */
[----:B------:R-:W-:Y:S01]  /*0c30*/  NOP ;  /* 0x0000000000007918 */ /* 0x000fe20000000000 */
[----:B----4-:R-:W-:-:S13]  /*0c40*/  ISETP.NE.AND P0, PT, R0, 0x3, PT ;  /* 0x000000030000780c */ /* 0x010fda0003f05270 */
[----:B------:R-:W-:Y:S05]  /*0c50*/  @P0 BRA `(.L_x_14) ;  /* 0x0000000000380947 */ /* 0x000fea0003800000 */
[----:B------:R-:W4:Y:S01]  /*0c60*/  S2UR UR5, SR_CgaCtaId ;  /* 0x00000000000579c3 */ /* 0x000f220000008800 */
[----:B--23--:R-:W-:Y:S01]  /*0c70*/  UMOV UR4, 0x400 ;  /* 0x0000040000047882 */ /* 0x00cfe20000000000 */
[----:B------:R-:W-:Y:S01]  /*0c80*/  UMOV UR6, 0x20 ;  /* 0x0000002000067882 */ /* 0x000fe20000000000 */
[----:B------:R-:W-:Y:S01]  /*0c90*/  ELECT P0, URZ, PT ;  /* 0x0000000000ff782f */ /* 0x000fe20003800000 */
[----:B------:R-:W-:-:S04]  /*0ca0*/  UIADD3 UR6, UPT, UPT, -UR6, 0x100000, URZ ;  /* 0x0010000006067890 */ /* 0x000fc8000fffe1ff */
[----:B------:R-:W-:Y:S02]  /*0cb0*/  USHF.L.U32 UR7, UR6, 0xb, URZ ;  /* 0x0000000b06077899 */ /* 0x000fe400080006ff */
[----:B------:R-:W-:Y:S02]  /*0cc0*/  USHF.L.U32 UR6, UR6, 0x1, URZ ;  /* 0x0000000106067899 */ /* 0x000fe400080006ff */
[----:B----4-:R-:W-:Y:S01]  /*0cd0*/  ULEA UR4, UR5, UR4, 0x18 ;  /* 0x0000000405047291 */ /* 0x010fe2000f8ec0ff */
[----:B------:R-:W2:Y:S11]  /*0ce0*/  FENCE.VIEW.ASYNC.S ;  /* 0x00000000000073c6 */ /* 0x000eb60000000000 */
[----:B--2---:R4:W2:Y:S01]  /*0cf0*/  SYNCS.EXCH.64 URZ, [UR4+0xb0], UR6 ;  /* 0x0000b00604ff75b2 */ /* 0x0048a20008000100 */
[----:B------:R4:W3:Y:S01]  /*0d00*/  SYNCS.EXCH.64 URZ, [UR4+0xc0], UR6 ;  /* 0x0000c00604ff75b2 */ /* 0x0008e20008000100 */
[----:B------:R4:W1:Y:S01]  /*0d10*/  SYNCS.EXCH.64 URZ, [UR4+0xb8], UR6 ;  /* 0x0000b80604ff75b2 */ /* 0x0008620008000100 */
[----:B------:R4:W1:Y:S02]  /*0d20*/  SYNCS.EXCH.64 URZ, [UR4+0xc8], UR6 ;  /* 0x0000c80604ff75b2 */ /* 0x0008640008000100 */
[----:B----4-:R-:W-:Y:S01]  /*0d30*/  NOP ;  /* 0x0000000000007918 */ /* 0x010fe20000000000 */
.L_x_14:
[----:B--23--:R-:W2:Y:S01]  /*0d40*/  S2UR UR7, SR_CgaCtaId ;  /* 0x00000000000779c3 */ /* 0x00cea20000008800 */
[----:B------:R-:W-:Y:S01]  /*0d50*/  VOTEU.ALL UP0, P1 ;  /* 0x0000000000ff7886 */ /* 0x000fe20000800000 */
[----:B------:R-:W-:Y:S01]  /*0d60*/  UMOV UR4, 0x20 ;  /* 0x0000002000047882 */ /* 0x000fe20000000000 */
[----:B------:R-:W-:Y:S01]  /*0d70*/  NOP ;  /* 0x0000000000007918 */ /* 0x000fe20000000000 */
[----:B------:R-:W-:Y:S01]  /*0d80*/  LOP3.LUT R0, R69, 0x1f, RZ, 0xc0, !PT ;  /* 0x0000001f45007812 */ /* 0x000fe200078ec0ff */
[----:B------:R-:W-:Y:S01]  /*0d90*/  UISETP.NE.AND UP4, UPT, UR13, URZ, UPT ;  /* 0x000000ff0d00728c */ /* 0x000fe2000bf85270 */
[----:B------:R-:W-:Y:S01]  /*0da0*/  @!UP0 UMOV UR6, 0x400 ;  /* 0x0000040000068882 */ /* 0x000fe20000000000 */
[----:B------:R-:W-:-:S04]  /*0db0*/  @!UP0 UIADD3 UR4, UPT, UPT, -UR4, 0x100000, URZ ;  /* 0x0010000004048890 */ /* 0x000fc8000fffe1ff */
[----:B------:R-:W-:Y:S02]  /*0dc0*/  @!UP0 USHF.L.U32 UR5, UR4, 0xb, URZ ;  /* 0x0000000b04058899 */ /* 0x000fe400080006ff */
[----:B------:R-:W-:Y:S02]  /*0dd0*/  @!UP0 USHF.L.U32 UR4, UR4, 0x1, URZ ;  /* 0x0000000104048899 */ /* 0x000fe400080006ff */
[----:B--2---:R-:W-:Y:S01]  /*0de0*/  @!UP0 ULEA UR6, UR7, UR6, 0x18 ;  /* 0x0000000607068291 */ /* 0x004fe2000f8ec0ff */
[----:B------:R-:W2:Y:S01]  /*0df0*/  LDCU UR7, c[0x0][0x36c] ;  /* 0x00006d80ff0777ac */ /* 0x000ea20008000800 */
[----:B------:R-:W-:Y:S01]  /*0e00*/  VOTEU.ALL UP0, P1 ;  /* 0x0000000000ff7886 */ /* 0x000fe20000800000 */
[----:B------:R-:W3:Y:S09]  /*0e10*/  FENCE.VIEW.ASYNC.S ;  /* 0x00000000000073c6 */ /* 0x000ef20000000000 */
[----:B---3--:R3:W4:Y:S01]  /*0e20*/  @!UP0 SYNCS.EXCH.64 URZ, [UR6+0xd0], UR4 ;  /* 0x0000d00406ff85b2 */ /* 0x0087220008000100 */
[----:B--2---:R-:W-:-:S09]  /*0e30*/  UISETP.EQ.U32.AND UP5, UPT, UR7, 0x1, UPT ;  /* 0x000000010700788c */ /* 0x004fd2000bfa2070 */
[----:B---3--:R-:W-:Y:S05]  /*0e40*/  BRA.U !UP5, `(.L_x_15) ;  /* 0x000000010d087547 */ /* 0x008fea000b800000 */
[----:B-1--4-:R-:W-:Y:S01]  /*0e50*/  UCGABAR_ARV ;  /* 0x00000000000079c7 */ /* 0x012fe20008000000 */
[----:B------:R-:W-:Y:S05]  /*0e60*/  BRA `(.L_x_16) ;  /* 0x0000000000047947 */ /* 0x000fea0003800000 */
.L_x_15:
[----:B-1--4-:R-:W-:Y:S01]  /*0e70*/  NOP ;  /* 0x0000000000007918 */ /* 0x012fe20000000000 */
.L_x_16:
[----:B------:R-:W1:Y:S01]  /*0e80*/  S2UR UR19, SR_CTAID.X ;  /* 0x00000000001379c3 */ /* 0x000e620000002500 */
[----:B------:R-:W-:-:S05]  /*0e90*/  CS2R.32 R3, SR_CgaSize ;  /* 0x0000000000037805 */ /* 0x000fca0000008a00 */
[----:B------:R-:W-:-:S05]  /*0ea0*/  IMAD R3, R3, -0xa0, RZ ;  /* 0xffffff6003037824 */ /* 0x000fca00078e02ff */
[----:B------:R-:W-:-:S14]  /*0eb0*/  R2UR UR5, R3 ;  /* 0x00000000030572ca */ /* 0x000fdc00000e0000 */
[----:B------:R-:W2:Y:S01]  /*0ec0*/  LDCU UR5, c[0x0][UR5+0x2b0] ;  /* 0x00005600050577ac */ /* 0x000ea20008000800 */
[----:B------:R-:W-:-:S05]  /*0ed0*/  CS2R.32 R3, SR_CgaSize ;  /* 0x0000000000037805 */ /* 0x000fca0000008a00 */
[----:B------:R-:W-:-:S05]  /*0ee0*/  IMAD R3, R3, -0xa0, RZ ;  /* 0xffffff6003037824 */ /* 0x000fca00078e02ff */
[----:B------:R-:W-:-:S14]  /*0ef0*/  R2UR UR4, R3 ;  /* 0x00000000030472ca */ /* 0x000fdc00000e0000 */
[----:B------:R-:W3:Y:S01]  /*0f00*/  LDCU UR4, c[0x0][UR4+0x2b4] ;  /* 0x00005680040477ac */ /* 0x000ee20008000800 */
[----:B------:R-:W4:Y:S01]  /*0f10*/  S2UR UR7, SR_CTAID.Y ;  /* 0x00000000000779c3 */ /* 0x000f220000002600 */
[----:B------:R-:W3:Y:S01]  /*0f20*/  LDCU UR18, c[0x0][0xb24] ;  /* 0x00016480ff1277ac */ /* 0x000ee20008000800 */
[----:B------:R-:W-:-:S05]  /*0f30*/  CS2R.32 R3, SR_CgaSize ;  /* 0x0000000000037805 */ /* 0x000fca0000008a00 */
[----:B------:R-:W-:-:S05]  /*0f40*/  IMAD R3, R3, -0xa0, RZ ;  /* 0xffffff6003037824 */ /* 0x000fca00078e02ff */
[----:B------:R-:W-:-:S14]  /*0f50*/  R2UR UR58, R3 ;  /* 0x00000000033a72ca */ /* 0x000fdc00000e0000 */
[----:B------:R-:W3:Y:S01]  /*0f60*/  LDCU UR58, c[0x0][UR58+0x2a0] ;  /* 0x000054003a3a77ac */ /* 0x000ee20008000800 */
[----:B------:R-:W3:Y:S01]  /*0f70*/  S2UR UR8, SR_CgaCtaId ;  /* 0x00000000000879c3 */ /* 0x000ee20000008800 */
[----:B------:R-:W-:-:S05]  /*0f80*/  CS2R.32 R3, SR_CgaSize ;  /* 0x0000000000037805 */ /* 0x000fca0000008a00 */
[----:B------:R-:W-:-:S05]  /*0f90*/  IMAD R3, R3, -0xa0, RZ ;  /* 0xffffff6003037824 */ /* 0x000fca00078e02ff */
[----:B------:R-:W-:-:S14]  /*0fa0*/  R2UR UR55, R3 ;  /* 0x00000000033772ca */ /* 0x000fdc00000e0000 */
[----:B------:R-:W3:Y:S01]  /*0fb0*/  LDCU UR55, c[0x0][UR55+0x2a4] ;  /* 0x00005480373777ac */ /* 0x000ee20008000800 */
[----:B------:R-:W-:Y:S01]  /*0fc0*/  UISETP.GT.U32.AND UP0, UPT, UR33, 0xffff, UPT ;  /* 0x0000ffff2100788c */ /* 0x000fe2000bf04070 */
[----:B------:R-:W-:Y:S01]  /*0fd0*/  UMOV UR27, 0x5 ;  /* 0x00000005001b7882 */ /* 0x000fe20000000000 */
[----:B-1----:R-:W-:Y:S01]  /*0fe0*/  I2FP.F32.U32 R3, UR19 ;  /* 0x0000001300037c45 */ /* 0x002fe20008201000 */
[----:B------:R-:W1:Y:S01]  /*0ff0*/  S2UR UR36, SR_CTAID.Z ;  /* 0x00000000002479c3 */ /* 0x000e620000002700 */
[----:B------:R-:W1:Y:S03]  /*1000*/  LDCU UR40, c[0x0][0xb24] ;  /* 0x00016480ff2877ac */ /* 0x000e660008000800 */
[----:B--2---:R-:W-:Y:S01]  /*1010*/  FMUL R3, R3, UR5 ;  /* 0x0000000503037c20 */ /* 0x004fe20008400000 */
[----:B------:R-:W-:Y:S01]  /*1020*/  USEL UR5, UR33, 0xffff, !UP0 ;  /* 0x0000ffff21057887 */ /* 0x000fe2000c000000 */
[----:B----4-:R-:W-:Y:S01]  /*1030*/  I2FP.F32.U32 R2, UR7 ;  /* 0x0000000700027c45 */ /* 0x010fe20008201000 */
[----:B------:R-:W2:Y:S03]  /*1040*/  LDCU UR26, c[0x0][0xb30] ;  /* 0x00016600ff1a77ac */ /* 0x000ea60008000800 */
[----:B------:R-:W4:Y:S01]  /*1050*/  F2I.U32.TRUNC.NTZ R3, R3 ;  /* 0x0000000300037305 */ /* 0x000f22000020f000 */
[----:B---3--:R-:W-:Y:S01]  /*1060*/  FMUL R2, R2, UR4 ;  /* 0x0000000402027c20 */ /* 0x008fe20008400000 */
[----:B------:R-:W-:-:S02]  /*1070*/  ULOP3.LUT UR24, UR5, 0xffff, URZ, 0xc0, !UPT ;  /* 0x0000ffff05187892 */ /* 0x000fc4000f8ec0ff */
[----:B------:R-:W-:Y:S02]  /*1080*/  USHF.L.U32 UR28, UR8, 0xa, URZ ;  /* 0x0000000a081c7899 */ /* 0x000fe400080006ff */
[----:B------:R-:W-:Y:S02]  /*1090*/  UISETP.GE.AND UP2, UPT, UR18, 0x1, UPT ;  /* 0x000000011200788c */ /* 0x000fe4000bf46270 */
[----:B------:R-:W3:Y:S01]  /*10a0*/  F2I.U32.TRUNC.NTZ R2, R2 ;  /* 0x0000000200027305 */ /* 0x000ee2000020f000 */
[----:B------:R-:W-:Y:S01]  /*10b0*/  UMOV UR45, UR7 ;  /* 0x00000007002d7c82 */ /* 0x000fe20008000000 */
[----:B------:R-:W-:Y:S01]  /*10c0*/  UMOV UR46, UR19 ;  /* 0x00000013002e7c82 */ /* 0x000fe20008000000 */
[----:B----4-:R-:W-:Y:S02]  /*10d0*/  R2UR UR4, R3 ;  /* 0x00000000030472ca */ /* 0x010fe400000e0000 */
[----:B------:R-:W-:Y:S02]  /*10e0*/  PRMT R3, RZ, 0x7610, R3 ;  /* 0x00007610ff037816 */ /* 0x000fe40000000003 */
[----:B---3--:R-:W-:-:S02]  /*10f0*/  R2UR UR6, R2 ;  /* 0x00000000020672ca */ /* 0x008fc400000e0000 */
[----:B------:R-:W-:-:S07]  /*1100*/  PRMT R2, RZ, 0x7610, R2 ;  /* 0x00007610ff027816 */ /* 0x000fce0000000002 */
[----:B------:R-:W-:-:S04]  /*1110*/  UIADD3 UR5, UPT, UPT, -UR4, URZ, URZ ;  /* 0x000000ff04057290 */ /* 0x000fc8000fffe1ff */
[----:B------:R-:W-:Y:S02]  /*1120*/  UIMAD UR58, UR58, UR5, UR19 ;  /* 0x000000053a3a72a4 */ /* 0x000fe4000f8e0213 */
[----:B------:R-:W-:-:S04]  /*1130*/  UIADD3 UR4, UPT, UPT, -UR6, URZ, URZ ;  /* 0x000000ff06047290 */ /* 0x000fc8000fffe1ff */
[----:B------:R-:W-:Y:S01]  /*1140*/  UIMAD UR55, UR55, UR4, UR7 ;  /* 0x00000004373772a4 */ /* 0x000fe2000f8e0207 */
[----:B-12---:R-:W-:Y:S11]  /*1150*/  BRA.U UP4, `(.L_x_17) ;  /* 0x00000001043c7547 */ /* 0x006ff6000b800000 */
[----:B------:R-:W-:Y:S02]  /*1160*/  UISETP.GT.U32.AND UP0, UPT, UR58, 0x1, UPT ;  /* 0x000000013a00788c */ /* 0x000fe4000bf04070 */
[----:B------:R-:W-:Y:S02]  /*1170*/  ULOP3.LUT UR4, UR58, 0xfffffffe, URZ, 0xc0, !UPT ;  /* 0xfffffffe3a047892 */ /* 0x000fe4000f8ec0ff */
[----:B------:R-:W-:Y:S02]  /*1180*/  UISETP.NE.AND UP1, UPT, UR55, URZ, UP0 ;  /* 0x000000ff3700728c */ /* 0x000fe40008725270 */
[----:B------:R-:W-:Y:S02]  /*1190*/  UISETP.NE.AND UP0, UPT, UR55, 0x1, UP0 ;  /* 0x000000013700788c */ /* 0x000fe40008705270 */
[----:B------:R-:W-:Y:S02]  /*11a0*/  USEL UR7, URZ, 0x1, UP1 ;  /* 0x00000001ff077887 */ /* 0x000fe40008800000 */
[----:B------:R-:W-:-:S02]  /*11b0*/  USEL UR6, URZ, 0x4, UP0 ;  /* 0x00000004ff067887 */ /* 0x000fc40008000000 */
[----:B------:R-:W-:Y:S02]  /*11c0*/  USEL UR5, URZ, 0x2, UP1 ;  /* 0x00000002ff057887 */ /* 0x000fe40008800000 */
[----:B------:R-:W-:Y:S02]  /*11d0*/  ULEA UR4, UR55, UR4, 0x1 ;  /* 0x0000000437047291 */ /* 0x000fe4000f8e08ff */
[----:B------:R-:W-:Y:S02]  /*11e0*/  USEL UR8, URZ, 0x8, UP0 ;  /* 0x00000008ff087887 */ /* 0x000fe40008000000 */
[----:B------:R-:W-:-:S03]  /*11f0*/  UIADD3 UR5, UPT, UPT, UR5, UR6, UR7 ;  /* 0x0000000605057290 */ /* 0x000fc6000fffe007 */
[----:B------:R-:W-:Y:S01]  /*1200*/  UMOV UR6, 0x3 ;  /* 0x0000000300067882 */ /* 0x000fe20000000000 */
[----:B------:R-:W-:Y:S02]  /*1210*/  UIADD3 UR5, UPT, UPT, UR5, UR8, URZ ;  /* 0x0000000805057290 */ /* 0x000fe4000fffe0ff */
[----:B------:R-:W-:-:S04]  /*1220*/  USHF.L.U32 UR4, UR6, UR4, URZ ;  /* 0x0000000406047299 */ /* 0x000fc800080006ff */
[----:B------:R-:W-:Y:S02]  /*1230*/  MOV R3, UR5 ;  /* 0x0000000500037c02 */ /* 0x000fe40008000f00 */
[----:B------:R-:W-:Y:S02]  /*1240*/  MOV R2, UR4 ;  /* 0x0000000400027c02 */ /* 0x000fe40008000f00 */
.L_x_17:
[----:B------:R-:W-:Y:S05]  /*1250*/  BRA.U !UP2, `(.L_x_18) ;  /* 0x000000010ad07547 */ /* 0x000fea000b800000 */
[----:B------:R-:W1:Y:S01]  /*1260*/  LDCU.128 UR20, c[0x0][0xb10] ;  /* 0x00016200ff1477ac */ /* 0x000e620008000c00 */
[----:B------:R-:W2:Y:S01]  /*1270*/  LDCU UR12, c[0x0][0x370] ;  /* 0x00006e00ff0c77ac */ /* 0x000ea20008000800 */
[----:B------:R-:W3:Y:S01]  /*1280*/  LDCU UR5, c[0x0][0x374] ;  /* 0x00006e80ff0577ac */ /* 0x000ee20008000800 */
[----:B------:R-:W4:Y:S01]  /*1290*/  LDCU UR25, c[0x0][0xb0c] ;  /* 0x00016180ff1977ac */ /* 0x000f220008000800 */
[----:B------:R-:W4:Y:S01]  /*12a0*/  LDCU UR4, c[0x0][0xb20] ;  /* 0x00016400ff0477ac */ /* 0x000f220008000800 */
[----:B------:R-:W4:Y:S01]  /*12b0*/  LDCU.64 UR16, c[0x0][0xb28] ;  /* 0x00016500ff1077ac */ /* 0x000f220008000a00 */
[----:B-1----:R-:W-:Y:S02]  /*12c0*/  UISETP.NE.AND UP0, UPT, UR22, 0x1, UPT ;  /* 0x000000011600788c */ /* 0x002fe4000bf05270 */
[----:B---3--:R-:W-:Y:S02]  /*12d0*/  UIMAD.WIDE.U32 UR6, UR5, UR23, URZ ;  /* 0x00000017050672a5 */ /* 0x008fe4000f8e00ff */
[----:B--2---:R-:W-:-:S02]  /*12e0*/  UIMAD.WIDE.U32 UR8, UR12, UR20, URZ ;  /* 0x000000140c0872a5 */ /* 0x004fc4000f8e00ff */
[----:B----4-:R-:W-:Y:S02]  /*12f0*/  UISETP.NE.AND UP1, UPT, UR25, 0x1, UPT ;  /* 0x000000011900788c */ /* 0x010fe4000bf25270 */
[----:B------:R-:W-:Y:S01]  /*1300*/  UISETP.NE.AND UP2, UPT, UR18, 0x1, UPT ;  /* 0x000000011200788c */ /* 0x000fe2000bf45270 */
[----:B------:R-:W-:Y:S02]  /*1310*/  UMOV UR6, UR7 ;  /* 0x0000000700067c82 */ /* 0x000fe40008000000 */
[----:B------:R-:W-:Y:S01]  /*1320*/  UMOV UR8, UR9 ;  /* 0x0000000900087c82 */ /* 0x000fe20008000000 */
[----:B------:R-:W-:Y:S02]  /*1330*/  @UP0 USHF.R.U32.HI UR5, URZ, UR4, UR6 ;  /* 0x00000004ff050299 */ /* 0x000fe40008011606 */
[----:B------:R-:W-:Y:S02]  /*1340*/  UIMAD.WIDE.U32 UR14, UR45, UR23, URZ ;  /* 0x000000172d0e72a5 */ /* 0x000fe4000f8e00ff */
[----:B------:R-:W-:-:S02]  /*1350*/  UIMAD.WIDE.U32 UR6, UR5, UR16, URZ ;  /* 0x00000010050672a5 */ /* 0x000fc4000f8e00ff */
[----:B------:R-:W-:Y:S02]  /*1360*/  @UP1 USHF.R.U32.HI UR12, URZ, UR21, UR8 ;  /* 0x00000015ff0c1299 */ /* 0x000fe40008011608 */
[----:B------:R-:W-:Y:S02]  /*1370*/  UIMAD.WIDE.U32 UR10, UR19, UR20, URZ ;  /* 0x00000014130a72a5 */ /* 0x000fe4000f8e00ff */
[----:B------:R-:W-:Y:S01]  /*1380*/  UIMAD.WIDE.U32 UR8, UR12, UR16, URZ ;  /* 0x000000100c0872a5 */ /* 0x000fe2000f8e00ff */
[----:B------:R-:W-:Y:S01]  /*1390*/  UMOV UR14, UR15 ;  /* 0x0000000f000e7c82 */ /* 0x000fe20008000000 */
[----:B------:R-:W-:Y:S01]  /*13a0*/  UMOV UR6, UR7 ;  /* 0x0000000700067c82 */ /* 0x000fe20008000000 */
[----:B------:R-:W-:Y:S02]  /*13b0*/  USHF.R.U32.HI UR14, URZ, UR4, UR14 ;  /* 0x00000004ff0e7299 */ /* 0x000fe4000801160e */
[----:B------:R-:W-:Y:S01]  /*13c0*/  @UP2 USHF.R.U32.HI UR5, URZ, UR17, UR6 ;  /* 0x00000011ff052299 */ /* 0x000fe20008011606 */
[----:B------:R-:W-:-:S02]  /*13d0*/  UMOV UR10, UR11 ;  /* 0x0000000b000a7c82 */ /* 0x000fc40008000000 */
[----:B------:R-:W-:Y:S01]  /*13e0*/  UMOV UR6, UR9 ;  /* 0x0000000900067c82 */ /* 0x000fe20008000000 */
[----:B------:R-:W-:Y:S02]  /*13f0*/  USHF.R.U32.HI UR10, URZ, UR21, UR10 ;  /* 0x00000015ff0a7299 */ /* 0x000fe4000801160a */
[----:B------:R-:W-:Y:S02]  /*1400*/  @UP2 USHF.R.U32.HI UR12, URZ, UR17, UR6 ;  /* 0x00000011ff0c2299 */ /* 0x000fe40008011606 */
[----:B------:R-:W-:Y:S02]  /*1410*/  USEL UR4, UR45, UR14, !UP0 ;  /* 0x0000000e2d047287 */ /* 0x000fe4000c000000 */
[----:B------:R-:W-:Y:S02]  /*1420*/  UIMAD UR6, UR5, UR18, URZ ;  /* 0x00000012050672a4 */ /* 0x000fe4000f8e02ff */
[----:B------:R-:W-:Y:S02]  /*1430*/  USEL UR5, UR19, UR10, !UP1 ;  /* 0x0000000a13057287 */ /* 0x000fe4000c800000 */
[----:B------:R-:W-:-:S02]  /*1440*/  UIMAD UR8, UR12, UR18, URZ ;  /* 0x000000120c0872a4 */ /* 0x000fc4000f8e02ff */
[----:B------:R-:W-:Y:S02]  /*1450*/  UISETP.GE.AND UP0, UPT, UR4, UR6, UPT ;  /* 0x000000060400728c */ /* 0x000fe4000bf06270 */
[----:B------:R-:W-:Y:S02]  /*1460*/  UIMAD.WIDE.U32 UR6, UR4, UR16, URZ ;  /* 0x00000010040672a5 */ /* 0x000fe4000f8e00ff */
[----:B------:R-:W-:Y:S02]  /*1470*/  UISETP.GE.OR UP0, UPT, UR5, UR8, UP0 ;  /* 0x000000080500728c */ /* 0x000fe40008706670 */
[----:B------:R-:W-:Y:S02]  /*1480*/  UIMAD.WIDE.U32 UR8, UR5, UR16, URZ ;  /* 0x00000010050872a5 */ /* 0x000fe4000f8e00ff */
[----:B------:R-:W-:Y:S02]  /*1490*/  USHF.R.U32.HI UR7, URZ, UR17, UR7 ;  /* 0x00000011ff077299 */ /* 0x000fe40008011607 */
[----:B------:R-:W-:-:S02]  /*14a0*/  UIADD3 UR10, UPT, UPT, -UR4, URZ, URZ ;  /* 0x000000ff040a7290 */ /* 0x000fc4000fffe1ff */
[----:B------:R-:W-:Y:S02]  /*14b0*/  USEL UR7, UR4, UR7, !UP2 ;  /* 0x0000000704077287 */ /* 0x000fe4000d000000 */
[----:B------:R-:W-:Y:S01]  /*14c0*/  UIADD3 UR46, UPT, UPT, -UR5, URZ, URZ ;  /* 0x000000ff052e7290 */ /* 0x000fe2000fffe1ff */
[----:B------:R-:W-:Y:S01]  /*14d0*/  @!UP0 UMOV UR6, UR9 ;  /* 0x0000000900068c82 */ /* 0x000fe20008000000 */
[----:B------:R-:W-:Y:S02]  /*14e0*/  UIADD3 UR8, UPT, UPT, -UR7, URZ, URZ ;  /* 0x000000ff07087290 */ /* 0x000fe4000fffe1ff */
[----:B------:R-:W-:Y:S02]  /*14f0*/  @!UP0 USHF.R.U32.HI UR6, URZ, UR17, UR6 ;  /* 0x00000011ff068299 */ /* 0x000fe40008011606 */
[----:B------:R-:W-:Y:S02]  /*1500*/  UIMAD UR8, UR18, UR8, UR4 ;  /* 0x00000008120872a4 */ /* 0x000fe4000f8e0204 */
[----:B------:R-:W-:-:S02]  /*1510*/  @!UP0 USEL UR6, UR5, UR6, !UP2 ;  /* 0x0000000605068287 */ /* 0x000fc4000d000000 */
[----:B------:R-:W-:Y:S02]  /*1520*/  UIMAD UR45, UR22, UR10, UR45 ;  /* 0x0000000a162d72a4 */ /* 0x000fe4000f8e022d */
[----:B------:R-:W-:Y:S02]  /*1530*/  @!UP0 UIADD3 UR7, UPT, UPT, UR7, -UR6, URZ ;  /* 0x8000000607078290 */ /* 0x000fe4000fffe0ff */
[----:B------:R-:W-:Y:S02]  /*1540*/  @!UP0 UIMAD UR6, UR8, UR12, UR6 ;  /* 0x0000000c080682a4 */ /* 0x000fe4000f8e0206 */
[----:B------:R-:W-:Y:S02]  /*1550*/  @!UP0 UIMAD UR4, UR7, UR18, UR5 ;  /* 0x00000012070482a4 */ /* 0x000fe4000f8e0205 */
[----:B------:R-:W-:Y:S02]  /*1560*/  UIMAD UR46, UR25, UR46, UR19 ;  /* 0x0000002e192e72a4 */ /* 0x000fe4000f8e0213 */
[----:B------:R-:W-:Y:S01]  /*1570*/  UIMAD UR45, UR4, UR22, UR45 ;  /* 0x00000016042d72a4 */ /* 0x000fe2000f8e022d */
[----:B------:R-:W-:-:S02]  /*1580*/  @!UP0 UMOV UR5, UR6 ;  /* 0x0000000600058c82 */ /* 0x000fc40008000000 */
[----:B------:R-:W-:-:S12]  /*1590*/  UIMAD UR46, UR5, UR25, UR46 ;  /* 0x00000019052e72a4 */ /* 0x000fd8000f8e022e */
.L_x_18:
[----:B------:R-:W-:Y:S02]  /*15a0*/  UISETP.NE.AND UP1, UPT, UR26, 0x1, UPT ;  /* 0x000000011a00788c */ /* 0x000fe4000bf25270 */
[----:B------:R-:W-:Y:S02]  /*15b0*/  UISETP.NE.AND UP0, UPT, UR13, 0x2, UPT ;  /* 0x000000020d00788c */ /* 0x000fe4000bf05270 */
[----:B------:R-:W-:Y:S02]  /*15c0*/  ULOP3.LUT UR28, UR28, 0x800, URZ, 0xc0, !UPT ;  /* 0x000008001c1c7892 */ /* 0x000fe4000f8ec0ff */
[----:B------:R-:W-:-:S03]  /*15d0*/  USHF.L.U32 UR24, UR27, UR24, URZ ;  /* 0x000000181b187299 */ /* 0x000fc600080006ff */
[----:B------:R-:W-:Y:S09]  /*15e0*/  BRA.U UP1, `(.L_x_19) ;  /* 0x0000000101447547 */ /* 0x000ff2000b800000 */
[----:B------:R-:W1:Y:S01]  /*15f0*/  LDCU.128 UR8, c[0x0][0xb10] ;  /* 0x00016200ff0877ac */ /* 0x000e620008000c00 */
[----:B------:R-:W2:Y:S01]  /*1600*/  LDCU UR12, c[0x0][0xb0c] ;  /* 0x00016180ff0c77ac */ /* 0x000ea20008000800 */
[----:B------:R-:W3:Y:S01]  /*1610*/  LDCU UR14, c[0x0][0xb20] ;  /* 0x00016400ff0e77ac */ /* 0x000ee20008000800 */
[----:B-1----:R-:W-:Y:S02]  /*1620*/  UIMAD.WIDE.U32 UR6, UR46, UR8, URZ ;  /* 0x000000082e0672a5 */ /* 0x002fe4000f8e00ff */
[----:B------:R-:W-:Y:S02]  /*1630*/  UIMAD.WIDE.U32 UR4, UR45, UR11, URZ ;  /* 0x0000000b2d0472a5 */ /* 0x000fe4000f8e00ff */
[----:B--2---:R-:W-:Y:S02]  /*1640*/  UISETP.NE.AND UP2, UPT, UR12, 0x1, UPT ;  /* 0x000000010c00788c */ /* 0x004fe4000bf45270 */
[----:B------:R-:W-:Y:S01]  /*1650*/  UISETP.NE.AND UP1, UPT, UR10, 0x1, UPT ;  /* 0x000000010a00788c */ /* 0x000fe2000bf25270 */
[----:B------:R-:W-:-:S02]  /*1660*/  UMOV UR6, UR7 ;  /* 0x0000000700067c82 */ /* 0x000fc40008000000 */
[----:B------:R-:W-:Y:S01]  /*1670*/  UMOV UR4, UR5 ;  /* 0x0000000500047c82 */ /* 0x000fe20008000000 */
[----:B------:R-:W-:Y:S02]  /*1680*/  USHF.R.U32.HI UR6, URZ, UR9, UR6 ;  /* 0x00000009ff067299 */ /* 0x000fe40008011606 */
[----:B---3--:R-:W-:Y:S02]  /*1690*/  USHF.R.U32.HI UR4, URZ, UR14, UR4 ;  /* 0x0000000eff047299 */ /* 0x008fe40008011604 */
[----:B------:R-:W-:Y:S02]  /*16a0*/  USEL UR5, UR46, UR6, !UP2 ;  /* 0x000000062e057287 */ /* 0x000fe4000d000000 */
[----:B------:R-:W-:-:S04]  /*16b0*/  USEL UR4, UR45, UR4, !UP1 ;  /* 0x000000042d047287 */ /* 0x000fc8000c800000 */
[----:B------:R-:W-:Y:S02]  /*16c0*/  UIADD3 UR6, UPT, UPT, -UR4, UR5, URZ ;  /* 0x0000000504067290 */ /* 0x000fe4000fffe1ff */
[----:B------:R-:W-:Y:S02]  /*16d0*/  UIADD3 UR4, UPT, UPT, UR4, -UR5, URZ ;  /* 0x8000000504047290 */ /* 0x000fe4000fffe0ff */
[----:B------:R-:W-:Y:S02]  /*16e0*/  UIMAD UR45, UR6, UR10, UR45 ;  /* 0x0000000a062d72a4 */ /* 0x000fe4000f8e022d */
[----:B------:R-:W-:-:S12]  /*16f0*/  UIMAD UR46, UR4, UR12, UR46 ;  /* 0x0000000c042e72a4 */ /* 0x000fd8000f8e022e */
.L_x_19:
[----:B------:R-:W-:Y:S05]  /*1700*/  BRA.U !UP5, `(.L_x_20) ;  /* 0x000000010d0c7547 */ /* 0x000fea000b800000 */
[----:B------:R-:W-:Y:S01]  /*1710*/  UCGABAR_WAIT ;  /* 0x0000000000007dc7 */ /* 0x000fe20008000000 */
[----:B------:R-:W-:Y:S01]  /*1720*/  CCTL.IVALL ;  /* 0x00000000ff00798f */ /* 0x000fe20002000000 */
[----:B------:R-:W-:Y:S05]  /*1730*/  BRA `(.L_x_21) ;  /* 0x0000000000047947 */ /* 0x000fea0003800000 */
.L_x_20:
[----:B------:R-:W-:Y:S06]  /*1740*/  BAR.SYNC.DEFER_BLOCKING 0x0 ;  /* 0x0000000000007b1d */ /* 0x000fec0000010000 */
.L_x_21:
[----:B------:R-:W-:Y:S05]  /*1750*/  BRA.U UP0, `(.L_x_22) ;  /* 0x0000001100bc7547 */ /* 0x000fea000b800000 */
[----:B------:R-:W1:Y:S01]  /*1760*/  LDCU UR6, c[0x0][0x38c] ;  /* 0x00007180ff0677ac */ /* 0x000e620008000800 */
[----:B------:R-:W2:Y:S01]  /*1770*/  S2UR UR8, SR_CgaCtaId ;  /* 0x00000000000879c3 */ /* 0x000ea20000008800 */
[----:B------:R-:W-:Y:S01]  /*1780*/  PLOP3.LUT P1, PT, PT, PT, UP3, 0x80, 0x8 ;  /* 0x000000000008781c */ /* 0x000fe20003f2f038 */
[----:B------:R-:W-:Y:S01]  /*1790*/  IMAD.MOV.U32 R12, RZ, RZ, 0x1 ;  /* 0x00000001ff0c7424 */ /* 0x000fe200078e00ff */
[----:B------:R-:W-:Y:S01]  /*17a0*/  USHF.L.U32 UR47, UR19, 0x6, URZ ;  /* 0x00000006132f7899 */ /* 0x000fe200080006ff */
[----:B------:R-:W-:Y:S01]  /*17b0*/  ISETP.NE.AND P2, PT, R0, RZ, P3 ;  /* 0x000000ff0000720c */ /* 0x000fe20001f45270 */
[----:B------:R-:W-:Y:S01]  /*17c0*/  UMOV UR7, 0x400 ;  /* 0x0000040000077882 */ /* 0x000fe20000000000 */
[----:B------:R-:W-:Y:S01]  /*17d0*/  UISETP.NE.AND UP1, UPT, UR13, URZ, UPT ;  /* 0x000000ff0d00728c */ /* 0x000fe2000bf25270 */
[----:B------:R-:W-:Y:S01]  /*17e0*/  PLOP3.LUT P1, PT, P1, PT, PT, 0x8, 0x80 ;  /* 0x000000000080781c */ /* 0x000fe20000f2e170 */
[----:B------:R-:W-:Y:S01]  /*17f0*/  USHF.L.U32 UR44, UR19, 0x5, URZ ;  /* 0x00000005132c7899 */ /* 0x000fe200080006ff */
[----:B------:R-:W-:Y:S01]  /*1800*/  CS2R R10, SRZ ;  /* 0x00000000000a7805 */ /* 0x000fe2000001ff00 */
[----:B------:R-:W-:Y:S01]  /*1810*/  ULOP3.LUT UR47, UR47, 0x40, URZ, 0xc0, !UPT ;  /* 0x000000402f2f7892 */ /* 0x000fe2000f8ec0ff */
[----:B------:R-:W-:Y:S01]  /*1820*/  IMAD.MOV.U32 R9, RZ, RZ, RZ ;  /* 0x000000ffff097224 */ /* 0x000fe200078e00ff */
[----:B------:R-:W3:Y:S01]  /*1830*/  LDCU UR39, c[0x0][0x370] ;  /* 0x00006e00ff2777ac */ /* 0x000ee20008000800 */
[----:B------:R-:W-:Y:S01]  /*1840*/  IMAD.MOV.U32 R8, RZ, RZ, 0x1 ;  /* 0x00000001ff087424 */ /* 0x000fe200078e00ff */
[----:B------:R-:W4:Y:S01]  /*1850*/  LDCU.64 UR26, c[0x0][0x348] ;  /* 0x00006900ff1a77ac */ /* 0x000f220008000a00 */
[----:B-1----:R-:W-:-:S02]  /*1860*/  UIADD3 UR5, UPT, UPT, UR6, 0x3f, URZ ;  /* 0x0000003f06057890 */ /* 0x002fc4000fffe0ff */
[----:B------:R-:W-:Y:S02]  /*1870*/  UIADD3 UR49, UPT, UPT, UR6, 0x7e, URZ ;  /* 0x0000007e06317890 */ /* 0x000fe4000fffe0ff */
[----:B------:R-:W-:Y:S02]  /*1880*/  USHF.R.S32.HI UR4, URZ, 0x1f, UR5 ;  /* 0x0000001fff047899 */ /* 0x000fe40008011405 */
[----:B--2---:R-:W-:Y:S02]  /*1890*/  ULEA UR13, UR8, UR7, 0x18 ;  /* 0x00000007080d7291 */ /* 0x004fe4000f8ec0ff */
[----:B------:R-:W-:Y:S02]  /*18a0*/  ULEA.HI UR4, UR4, UR5, URZ, 0x6 ;  /* 0x0000000504047291 */ /* 0x000fe4000f8f30ff */
[----:B------:R-:W-:Y:S02]  /*18b0*/  UIADD3 UR5, UPT, UPT, UR6, -0x1, URZ ;  /* 0xffffffff06057890 */ /* 0x000fe4000fffe0ff */
[----:B------:R-:W-:-:S02]  /*18c0*/  USHF.R.S32.HI UR42, URZ, 0x6, UR4 ;  /* 0x00000006ff2a7899 */ /* 0x000fc40008011404 */
[----:B------:R-:W-:Y:S02]  /*18d0*/  UISETP.GE.U32.AND UP2, UPT, UR5, -0x7f, UPT ;  /* 0xffffff810500788c */ /* 0x000fe4000bf46070 */
[----:B------:R-:W-:Y:S01]  /*18e0*/  UISETP.LT.U32.AND UP0, UPT, UR42, 0x3, UPT ;  /* 0x000000032a00788c */ /* 0x000fe2000bf01070 */
[----:B------:R-:W1:Y:S03]  /*18f0*/  LDCU UR38, c[0x0][0x374] ;  /* 0x00006e80ff2677ac */ /* 0x000e660008000800 */
[----:B------:R-:W-:Y:S02]  /*1900*/  USEL UR41, UR42, 0x3, UP0 ;  /* 0x000000032a297887 */ /* 0x000fe40008000000 */
[----:B------:R-:W-:Y:S02]  /*1910*/  ULOP3.LUT UR44, UR44, 0x20, URZ, 0xc0, !UPT ;  /* 0x000000202c2c7892 */ /* 0x000fe4000f8ec0ff */
[----:B------:R-:W-:-:S02]  /*1920*/  UIADD3 UR4, UPT, UPT, UR41, -0x1, URZ ;  /* 0xffffffff29047890 */ /* 0x000fc4000fffe0ff */
[----:B------:R-:W-:Y:S02]  /*1930*/  @UP2 UIADD3 UR4, UPT, UPT, UR41, URZ, URZ ;  /* 0x000000ff29042290 */ /* 0x000fe4000fffe0ff */
[----:B------:R-:W-:Y:S02]  /*1940*/  USEL UR21, UR34, 0x2, UP1 ;  /* 0x0000000222157887 */ /* 0x000fe40008800000 */
[----:B------:R-:W-:Y:S02]  /*1950*/  UIADD3 UR30, UPT, UPT, UR13, 0x2400, UR28 ;  /* 0x000024000d1e7890 */ /* 0x000fe4000fffe01c */
[----:B------:R-:W-:Y:S02]  /*1960*/  ULEA.HI UR47, UR28, UR47, URZ, 0x1a ;  /* 0x0000002f1c2f7291 */ /* 0x000fe4000f8fd0ff */
[----:B------:R-:W-:Y:S02]  /*1970*/  UIADD3 UR48, UPT, UPT, UR42, -UR41, URZ ;  /* 0x800000292a307290 */ /* 0x000fe4000fffe0ff */
[----:B------:R-:W-:-:S02]  /*1980*/  UIADD3 UR29, UPT, UPT, UR4, 0x1, URZ ;  /* 0x00000001041d7890 */ /* 0x000fc4000fffe0ff */
[----:B------:R-:W-:Y:S01]  /*1990*/  UIADD3 UR43, UPT, UPT, -UR4, URZ, URZ ;  /* 0x000000ff042b7290 */ /* 0x000fe2000fffe1ff */
[----:B-1-34-:R-:W-:-:S11]  /*19a0*/  UMOV UR6, URZ ;  /* 0x000000ff00067c82 */ /* 0x01afd60008000000 */
.L_x_42:
[----:B------:R-:W1:Y:S02]  /*19b0*/  S2UR UR4, SR_CgaCtaId ;  /* 0x00000000000479c3 */ /* 0x000e640000008800 */
[----:B-1----:R-:W-:-:S09]  /*19c0*/  UISETP.NE.AND UP0, UPT, UR4, URZ, UPT ;  /* 0x000000ff0400728c */ /* 0x002fd2000bf05270 */
[----:B------:R-:W-:Y:S05]  /*19d0*/  BRA.U UP0, `(.L_x_23) ;  /* 0x0000000100287547 */ /* 0x000fea000b800000 */
[----:B------:R-:W-:Y:S02]  /*19e0*/  LEA R0, R9, UR13, 0x3 ;  /* 0x0000000d09007c11 */ /* 0x000fe4000f8e18ff */
[----:B------:R-:W-:-:S04]  /*19f0*/  SHF.L.U32 R2, R8, 0x1f, RZ ;  /* 0x0000001f08027819 */ /* 0x000fc800000006ff */
[----:B------:R-:W1:Y:S02]  /*1a00*/  SYNCS.PHASECHK.TRANS64.TRYWAIT P0, [R0+URZ+0xc0], R2 ;  /* 0x0000c002000075a7 */ /* 0x000e6400080011ff */
[----:B-1----:R-:W-:Y:S05]  /*1a10*/  @!P0 BRA `(.L_x_24) ;  /* 0x00000050009c8947 */ /* 0x002fea0003800000 */
.L_x_112:
[----:B------:R-:W-:Y:S01]  /*1a20*/  VIADD R9, R9, 0x1 ;  /* 0x0000000109097836 */ /* 0x000fe20000000000 */
[----:B------:R1:W-:Y:S04]  /*1a30*/  SYNCS.ARRIVE.TRANS64.A1T0 RZ, [R0+URZ+0xb0], RZ ;  /* 0x0000b0ff00ff79a7 */ /* 0x0003e800081000ff */
[----:B------:R-:W-:-:S04]  /*1a40*/  ISETP.NE.AND P0, PT, R9, 0x2, PT ;  /* 0x000000020900780c */ /* 0x000fc80003f05270 */
[----:B------:R-:W-:Y:S02]  /*1a50*/  SEL R9, R9, RZ, P0 ;  /* 0x000000ff09097207 */ /* 0x000fe40000000000 */
[----:B-1----:R-:W-:-:S04]  /*1a60*/  SEL R0, RZ, 0x1, P0 ;  /* 0x00000001ff007807 */ /* 0x002fc80000000000 */
[----:B------:R-:W-:-:S07]  /*1a70*/  LOP3.LUT R8, R8, R0, RZ, 0x3c, !PT ;  /* 0x0000000008087212 */ /* 0x000fce00078e3cff */
.L_x_23:
[----:B------:R-:W-:Y:S01]  /*1a80*/  ULEA UR4, UR6, UR13, 0x3 ;  /* 0x0000000d06047291 */ /* 0x000fe2000f8e18ff */
[----:B------:R-:W-:Y:S01]  /*1a90*/  SHF.L.U32 R0, R12, 0x1f, RZ ;  /* 0x0000001f0c007819 */ /* 0x000fe200000006ff */
[----:B------:R-:W-:Y:S02]  /*1aa0*/  UISETP.GE.U32.AND UP0, UPT, UR49, 0x7f, UPT ;  /* 0x0000007f3100788c */ /* 0x000fe4000bf06070 */
[----:B------:R-:W-:Y:S01]  /*1ab0*/  ULEA UR11, UR45, UR44, 0x6 ;  /* 0x0000002c2d0b7291 */ /* 0x000fe2000f8e30ff */
[----:B------:R-:W-:-:S04]  /*1ac0*/  UMOV UR7, URZ ;  /* 0x000000ff00077c82 */ /* 0x000fc80008000000 */
[----:B------:R1:W2:Y:S01]  /*1ad0*/  SYNCS.PHASECHK.TRANS64.TRYWAIT P0, [UR4+0x18], R0 ;  /* 0x00001800ff0075a7 */ /* 0x0002a20008001104 */
[----:B------:R-:W-:-:S04]  /*1ae0*/  ULEA.HI UR4, UR46, UR46, URZ, 0x1 ;  /* 0x0000002e2e047291 */ /* 0x000fc8000f8f08ff */
[----:B------:R-:W-:-:S04]  /*1af0*/  USHF.L.U32 UR4, UR4, 0x6, URZ ;  /* 0x0000000604047899 */ /* 0x000fc800080006ff */
[----:B------:R-:W-:-:S04]  /*1b00*/  ULOP3.LUT UR35, UR4, 0xffffff80, URZ, 0xc0, !UPT ;  /* 0xffffff8004237892 */ /* 0x000fc8000f8ec0ff */
[----:B------:R-:W-:Y:S01]  /*1b10*/  UIADD3 UR35, UPT, UPT, UR47, UR35, URZ ;  /* 0x000000232f237290 */ /* 0x000fe2000fffe0ff */
[----:B------:R-:W-:Y:S11]  /*1b20*/  BRA.U !UP0, `(.L_x_25) ;  /* 0x0000000108c47547 */ /* 0x000ff6000b800000 */
[----:B------:R-:W-:Y:S01]  /*1b30*/  UMOV UR16, UR43 ;  /* 0x0000002b00107c82 */ /* 0x000fe20008000000 */
[----:B------:R-:W-:Y:S01]  /*1b40*/  UMOV UR4, UR6 ;  /* 0x0000000600047c82 */ /* 0x000fe20008000000 */
[----:B------:R-:W-:-:S05]  /*1b50*/  UMOV UR34, URZ ;  /* 0x000000ff00227c82 */ /* 0x000fca0008000000 */
.L_x_31:
[----:B------:R-:W-:Y:S01]  /*1b60*/  ULEA UR33, UR4, UR13, 0x3 ;  /* 0x0000000d04217291 */ /* 0x000fe2000f8e18ff */
[----:B------:R-:W-:Y:S01]  /*1b70*/  @P3 MOV R2, 0x3000 ;  /* 0x0000300000023802 */ /* 0x000fe20000000f00 */
[----:B--234-:R-:W-:Y:S10]  /*1b80*/  @P0 BRA `(.L_x_26) ;  /* 0x00000000000c0947 */ /* 0x01cff40003800000 */
[----:B------:R-:W-:-:S04]  /*1b90*/  SHF.L.U32 R3, R12, 0x1f, RZ ;  /* 0x0000001f0c037819 */ /* 0x000fc800000006ff */
[----:B------:R-:W2:Y:S02]  /*1ba0*/  SYNCS.PHASECHK.TRANS64.TRYWAIT P0, [UR33+0x18], R3 ;  /* 0x00001803ff0075a7 */ /* 0x000ea40008001121 */
[----:B--2---:R-:W-:Y:S05]  /*1bb0*/  @!P0 BRA `(.L_x_27) ;  /* 0x0000005000488947 */ /* 0x004fea0003800000 */
.L_x_26:
[----:B------:R2:W-:Y:S01]  /*1bc0*/  @P3 SYNCS.ARRIVE.TRANS64 RZ, [UR33], R2 ;  /* 0x00000002ffff39a7 */ /* 0x0005e20008000021 */
[----:B------:R-:W-:Y:S02]  /*1bd0*/  ULOP3.LUT UR5, UR21, 0x2, URZ, 0xfc, !UPT ;  /* 0x0000000215057892 */ /* 0x000fe4000f8efcff */
[----:B------:R-:W-:Y:S02]  /*1be0*/  UIADD3 UR16, UPT, UPT, UR16, 0x1, URZ ;  /* 0x0000000110107890 */ /* 0x000fe4000fffe0ff */
[----:B------:R-:W-:Y:S02]  /*1bf0*/  UISETP.NE.AND UP0, UPT, UR5, 0x2, UPT ;  /* 0x000000020500788c */ /* 0x000fe4000bf05270 */
[----:B------:R-:W-:-:S07]  /*1c00*/  UISETP.NE.AND UP2, UPT, UR16, 0x1, UPT ;  /* 0x000000011000788c */ /* 0x000fce000bf45270 */
[----:B------:R-:W-:Y:S05]  /*1c10*/  BRA.U UP0, `(.L_x_28) ;  /* 0x0000000100047547 */ /* 0x000fea000b800000 */
[----:B------:R-:W-:Y:S05]  /*1c20*/  BPT.TRAP 0x1 ;  /* 0x000000040000795c */ /* 0x000fea0000300000 */
.L_x_28:
[----:B------:R-:W-:Y:S04]  /*1c30*/  BSSY.RECONVERGENT B0, `(.L_x_29) ;  /* 0x0000003000007945 */ /* 0x000fe80003800200 */
[----:B------:R-:W-:Y:S05]  /*1c40*/  @!P2 BRA `(.L_x_30) ;  /* 0x000000000004a947 */ /* 0x000fea0003800000 */
[----:B------:R-:W-:Y:S05]  /*1c50*/  BPT.TRAP 0x1 ;  /* 0x000000040000795c */ /* 0x000fea0000300000 */
.L_x_30:
[----:B------:R-:W-:Y:S05]  /*1c60*/  BSYNC.RECONVERGENT B0 ;  /* 0x0000000000007941 */ /* 0x000fea0003800200 */
.L_x_29:
[----:B------:R-:W-:Y:S02]  /*1c70*/  UIADD3 UR5, UPT, UPT, UR4, 0x1, URZ ;  /* 0x0000000104057890 */ /* 0x000fe4000fffe0ff */
[----:B------:R-:W-:Y:S02]  /*1c80*/  ULEA UR32, UR4, UR28, 0xc ;  /* 0x0000001c04207291 */ /* 0x000fe4000f8e60ff */
[----:B------:R-:W-:Y:S02]  /*1c90*/  UISETP.NE.AND UP0, UPT, UR5, 0x3, UPT ;  /* 0x000000030500788c */ /* 0x000fe4000bf05270 */
[----:B------:R-:W-:Y:S02]  /*1ca0*/  UIADD3 UR14, UP1, UPT, UR26, 0x80, URZ ;  /* 0x000000801a0e7890 */ /* 0x000fe4000ff3e0ff */
[----:B------:R-:W-:Y:S02]  /*1cb0*/  USEL UR7, URZ, 0x1, UP0 ;  /* 0x00000001ff077887 */ /* 0x000fe40008000000 */
[----:B------:R-:W-:-:S02]  /*1cc0*/  USEL UR6, UR5, URZ, UP0 ;  /* 0x000000ff05067287 */ /* 0x000fc40008000000 */
[----:B------:R-:W-:Y:S02]  /*1cd0*/  ULEA UR8, UR4, UR13, 0xb ;  /* 0x0000000d04087291 */ /* 0x000fe4000f8e58ff */
[----:B------:R-:W-:Y:S01]  /*1ce0*/  ULEA UR5, UR6, UR13, 0x3 ;  /* 0x0000000d06057291 */ /* 0x000fe2000f8e18ff */
[----:B------:R-:W-:Y:S01]  /*1cf0*/  LOP3.LUT R12, R12, UR7, RZ, 0x3c, !PT ;  /* 0x000000070c0c7c12 */ /* 0x000fe2000f8e3cff */
[----:B------:R-:W-:Y:S02]  /*1d00*/  UIADD3 UR4, UP0, UPT, UR26, 0x180, URZ ;  /* 0x000001801a047890 */ /* 0x000fe4000ff1e0ff */
[----:B------:R-:W-:Y:S01]  /*1d10*/  ULOP3.LUT UR33, UR33, 0xfefffff8, URZ, 0xc0, !UPT ;  /* 0xfefffff821217892 */ /* 0x000fe2000f8ec0ff */
[----:B-1----:R-:W-:Y:S01]  /*1d20*/  SHF.L.U32 R0, R12, 0x1f, RZ ;  /* 0x0000001f0c007819 */ /* 0x002fe200000006ff */
[----:B------:R-:W-:Y:S02]  /*1d30*/  UIADD3.X UR15, UPT, UPT, URZ, UR27, URZ, UP1, !UPT ;  /* 0x0000001bff0f7290 */ /* 0x000fe40008ffe4ff */
[----:B------:R-:W-:Y:S01]  /*1d40*/  UIADD3 UR32, UPT, UPT, UR13, 0x2400, UR32 ;  /* 0x000024000d207890 */ /* 0x000fe2000fffe020 */
[----:B------:R3:W4:Y:S01]  /*1d50*/  SYNCS.PHASECHK.TRANS64.TRYWAIT P0, [UR5+0x18], R0 ;  /* 0x00001800ff0075a7 */ /* 0x0007220008001105 */
[----:B------:R-:W-:-:S02]  /*1d60*/  UPRMT UR7, URZ, 0x5410, UR24 ;  /* 0x00005410ff077896 */ /* 0x000fc40008000018 */
[----:B------:R-:W-:Y:S02]  /*1d70*/  UIADD3 UR8, UPT, UPT, UR8, 0x5400, URZ ;  /* 0x0000540008087890 */ /* 0x000fe4000fffe0ff */
[----:B------:R-:W-:Y:S01]  /*1d80*/  UIADD3.X UR5, UPT, UPT, URZ, UR27, URZ, UP0, !UPT ;  /* 0x0000001bff057290 */ /* 0x000fe200087fe4ff */
[----:B------:R-:W-:Y:S01]  /*1d90*/  UMOV UR18, 0x0 ;  /* 0x0000000000127882 */ /* 0x000fe20000000000 */
[----:B------:R-:W-:Y:S01]  /*1da0*/  UMOV UR19, 0x10000000 ;  /* 0x1000000000137882 */ /* 0x000fe20000000000 */
[----:B------:R-:W-:Y:S01]  /*1db0*/  UMOV UR10, UR34 ;  /* 0x00000022000a7c82 */ /* 0x000fe20008000000 */
[----:B------:R-:W-:Y:S01]  /*1dc0*/  UMOV UR12, UR36 ;  /* 0x00000024000c7c82 */ /* 0x000fe20008000000 */
[----:B------:R-:W-:Y:S01]  /*1dd0*/  UMOV UR9, UR33 ;  /* 0x0000002100097c82 */ /* 0x000fe20008000000 */
[----:B------:R1:W-:Y:S03]  /*1de0*/  UTMALDG.3D.MULTICAST.2CTA [UR32], [UR14], UR7, desc[UR18] ;  /* 0x000012200e0073b4 */ /* 0x0003e60008211807 */
[----:B------:R2:W-:Y:S01]  /*1df0*/  UTMALDG.3D.2CTA [UR8], [UR4], desc[UR18] ;  /* 0x00001208040075b4 */ /* 0x0005e20008211000 */
[----:B-1----:R-:W-:Y:S01]  /*1e00*/  UIADD3 UR34, UPT, UPT, UR34, 0x40, URZ ;  /* 0x0000004022227890 */ /* 0x002fe2000fffe0ff */
[----:B------:R-:W-:Y:S01]  /*1e10*/  UMOV UR7, UR29 ;  /* 0x0000001d00077c82 */ /* 0x000fe20008000000 */
[----:B--2---:R-:W-:Y:S01]  /*1e20*/  UMOV UR4, UR6 ;  /* 0x0000000600047c82 */ /* 0x004fe20008000000 */
[----:B------:R-:W-:Y:S09]  /*1e30*/  BRA.U UP2, `(.L_x_31) ;  /* 0xfffffffd02487547 */ /* 0x000ff2000b83ffff */
.L_x_25:
[----:B------:R-:W-:Y:S01]  /*1e40*/  ULEA UR4, UR6, UR13, 0x3 ;  /* 0x0000000d06047291 */ /* 0x000fe2000f8e18ff */
[----:B-1-3--:R-:W-:Y:S01]  /*1e50*/  SHF.L.U32 R0, R12, 0x1f, RZ ;  /* 0x0000001f0c007819 */ /* 0x00afe200000006ff */
[----:B------:R-:W-:Y:S01]  /*1e60*/  @!P1 SYNCS.ARRIVE.TRANS64.A1T0 RZ, [UR13+0x48], RZ ;  /* 0x000048ffffff99a7 */ /* 0x000fe2000810000d */
[----:B------:R-:W-:-:S06]  /*1e70*/  UISETP.GT.AND UP0, UPT, UR42, UR41, UPT ;  /* 0x000000292a00728c */ /* 0x000fcc000bf04270 */
[----:B--2-4-:R1:W2:Y:S03]  /*1e80*/  SYNCS.PHASECHK.TRANS64.TRYWAIT P0, [UR4+0x18], R0 ;  /* 0x00001800ff0075a7 */ /* 0x0142a60008001104 */
[----:B------:R-:W-:Y:S05]  /*1e90*/  BRA.U !UP0, `(.L_x_32) ;  /* 0x0000000108c07547 */ /* 0x000fea000b800000 */
[----:B------:R-:W-:Y:S01]  /*1ea0*/  UIADD3 UR25, UPT, UPT, UR48, UR7, URZ ;  /* 0x0000000730197290 */ /* 0x000fe2000fffe0ff */
[----:B------:R-:W-:-:S11]  /*1eb0*/  UMOV UR4, UR6 ;  /* 0x0000000600047c82 */ /* 0x000fd60008000000 */
.L_x_38:
[----:B------:R-:W-:Y:S01]  /*1ec0*/  ULEA UR17, UR4, UR13, 0x3 ;  /* 0x0000000d04117291 */ /* 0x000fe2000f8e18ff */
[----:B--2---:R-:W-:Y:S01]  /*1ed0*/  @P3 MOV R2, 0x3000 ;  /* 0x0000300000023802 */ /* 0x004fe20000000f00 */
[----:B--2-4-:R-:W-:Y:S10]  /*1ee0*/  @P0 BRA `(.L_x_33) ;  /* 0x00000000000c0947 */ /* 0x014ff40003800000 */
[----:B------:R-:W-:-:S04]  /*1ef0*/  SHF.L.U32 R3, R12, 0x1f, RZ ;  /* 0x0000001f0c037819 */ /* 0x000fc800000006ff */
[----:B------:R-:W2:Y:S02]  /*1f00*/  SYNCS.PHASECHK.TRANS64.TRYWAIT P0, [UR17+0x18], R3 ;  /* 0x00001803ff0075a7 */ /* 0x000ea40008001111 */
[----:B--2---:R-:W-:Y:S05]  /*1f10*/  @!P0 BRA `(.L_x_34) ;  /* 0x0000004c00888947 */ /* 0x004fea0003800000 */
.L_x_33:
[----:B------:R2:W-:Y:S01]  /*1f20*/  @P3 SYNCS.ARRIVE.TRANS64 RZ, [UR17], R2 ;  /* 0x00000002ffff39a7 */ /* 0x0005e20008000011 */
[----:B------:R-:W-:-:S04]  /*1f30*/  ULOP3.LUT UR5, UR21, 0x2, URZ, 0xfc, !UPT ;  /* 0x0000000215057892 */ /* 0x000fc8000f8efcff */
[----:B------:R-:W-:-:S09]  /*1f40*/  UISETP.NE.AND UP0, UPT, UR5, 0x2, UPT ;  /* 0x000000020500788c */ /* 0x000fd2000bf05270 */
[----:B------:R-:W-:Y:S05]  /*1f50*/  BRA.U UP0, `(.L_x_35) ;  /* 0x0000000100047547 */ /* 0x000fea000b800000 */
[----:B------:R-:W-:Y:S05]  /*1f60*/  BPT.TRAP 0x1 ;  /* 0x000000040000795c */ /* 0x000fea0000300000 */
.L_x_35:
[----:B------:R-:W-:Y:S04]  /*1f70*/  BSSY.RECONVERGENT B0, `(.L_x_36) ;  /* 0x0000003000007945 */ /* 0x000fe80003800200 */
[----:B------:R-:W-:Y:S05]  /*1f80*/  @!P2 BRA `(.L_x_37) ;  /* 0x000000000004a947 */ /* 0x000fea0003800000 */
[----:B------:R-:W-:Y:S05]  /*1f90*/  BPT.TRAP 0x1 ;  /* 0x000000040000795c */ /* 0x000fea0000300000 */
.L_x_37:
[----:B------:R-:W-:Y:S05]  /*1fa0*/  BSYNC.RECONVERGENT B0 ;  /* 0x0000000000007941 */ /* 0x000fea0003800200 */
.L_x_36:
[----:B------:R-:W-:Y:S02]  /*1fb0*/  UIADD3 UR5, UPT, UPT, UR4, 0x1, URZ ;  /* 0x0000000104057890 */ /* 0x000fe4000fffe0ff */
[----:B------:R-:W-:Y:S02]  /*1fc0*/  UIADD3 UR14, UP1, UPT, UR26, 0x80, URZ ;  /* 0x000000801a0e7890 */ /* 0x000fe4000ff3e0ff */
[----:B------:R-:W-:Y:S02]  /*1fd0*/  UISETP.NE.AND UP0, UPT, UR5, 0x3, UPT ;  /* 0x000000030500788c */ /* 0x000fe4000bf05270 */
[----:B------:R-:W-:Y:S02]  /*1fe0*/  ULEA UR16, UR4, UR30, 0xc ;  /* 0x0000001e04107291 */ /* 0x000fe4000f8e60ff */
[----:B------:R-:W-:Y:S02]  /*1ff0*/  USEL UR8, URZ, 0x1, UP0 ;  /* 0x00000001ff087887 */ /* 0x000fe40008000000 */
[----:B------:R-:W-:-:S02]  /*2000*/  USEL UR6, UR5, URZ, UP0 ;  /* 0x000000ff05067287 */ /* 0x000fc40008000000 */
[----:B------:R-:W-:Y:S02]  /*2010*/  UIADD3 UR22, UP0, UPT, UR26, 0x180, URZ ;  /* 0x000001801a167890 */ /* 0x000fe4000ff1e0ff */
[----:B------:R-:W-:Y:S01]  /*2020*/  LOP3.LUT R12, R12, UR8, RZ, 0x3c, !PT ;  /* 0x000000080c0c7c12 */ /* 0x000fe2000f8e3cff */
[----:B------:R-:W-:Y:S02]  /*2030*/  ULEA UR8, UR4, UR13, 0xb ;  /* 0x0000000d04087291 */ /* 0x000fe4000f8e58ff */
[----:B------:R-:W-:Y:S01]  /*2040*/  ULEA UR5, UR6, UR13, 0x3 ;  /* 0x0000000d06057291 */ /* 0x000fe2000f8e18ff */
[----:B-1----:R-:W-:Y:S01]  /*2050*/  SHF.L.U32 R0, R12, 0x1f, RZ ;  /* 0x0000001f0c007819 */ /* 0x002fe200000006ff */
[----:B------:R-:W-:Y:S02]  /*2060*/  USHF.L.U32 UR18, UR7, 0x6, URZ ;  /* 0x0000000607127899 */ /* 0x000fe400080006ff */
[----:B------:R-:W-:Y:S02]  /*2070*/  ULOP3.LUT UR17, UR17, 0xfefffff8, URZ, 0xc0, !UPT ;  /* 0xfefffff811117892 */ /* 0x000fe4000f8ec0ff */
[----:B------:R-:W-:-:S02]  /*2080*/  UIADD3.X UR15, UPT, UPT, URZ, UR27, URZ, UP1, !UPT ;  /* 0x0000001bff0f7290 */ /* 0x000fc40008ffe4ff */
[----:B------:R-:W-:Y:S01]  /*2090*/  UPRMT UR4, URZ, 0x5410, UR24 ;  /* 0x00005410ff047896 */ /* 0x000fe20008000018 */
[----:B------:R3:W4:Y:S01]  /*20a0*/  SYNCS.PHASECHK.TRANS64.TRYWAIT P0, [UR5+0x18], R0 ;  /* 0x00001800ff0075a7 */ /* 0x0007220008001105 */
[----:B------:R-:W-:Y:S02]  /*20b0*/  UIADD3 UR8, UPT, UPT, UR8, 0x5400, URZ ;  /* 0x0000540008087890 */ /* 0x000fe4000fffe0ff */
[----:B------:R-:W-:Y:S01]  /*20c0*/  UIADD3.X UR23, UPT, UPT, URZ, UR27, URZ, UP0, !UPT ;  /* 0x0000001bff177290 */ /* 0x000fe200087fe4ff */
[----:B------:R-:W-:Y:S01]  /*20d0*/  UMOV UR32, 0x0 ;  /* 0x0000000000207882 */ /* 0x000fe20000000000 */
[----:B------:R-:W-:Y:S01]  /*20e0*/  UMOV UR33, 0x10000000 ;  /* 0x1000000000217882 */ /* 0x000fe20000000000 */
[----:B------:R-:W-:Y:S01]  /*20f0*/  UMOV UR19, UR35 ;  /* 0x0000002300137c82 */ /* 0x000fe20008000000 */
[----:B------:R-:W-:Y:S01]  /*2100*/  UMOV UR20, UR36 ;  /* 0x0000002400147c82 */ /* 0x000fe20008000000 */
[----:B------:R-:W-:Y:S01]  /*2110*/  UMOV UR12, UR36 ;  /* 0x00000024000c7c82 */ /* 0x000fe20008000000 */
[----:B------:R-:W-:Y:S01]  /*2120*/  UMOV UR9, UR17 ;  /* 0x0000001100097c82 */ /* 0x000fe20008000000 */
[----:B------:R-:W-:Y:S01]  /*2130*/  UMOV UR10, UR18 ;  /* 0x00000012000a7c82 */ /* 0x000fe20008000000 */
[----:B------:R1:W-:Y:S01]  /*2140*/  UTMALDG.3D.MULTICAST.2CTA [UR16], [UR14], UR4, desc[UR32] ;  /* 0x000020100e0073b4 */ /* 0x0003e20008211804 */
[----:B------:R-:W-:-:S04]  /*2150*/  UIADD3 UR7, UPT, UPT, UR7, 0x1, URZ ;  /* 0x0000000107077890 */ /* 0x000fc8000fffe0ff */
[----:B------:R-:W-:Y:S01]  /*2160*/  UISETP.NE.AND UP0, UPT, UR7, UR25, UPT ;  /* 0x000000190700728c */ /* 0x000fe2000bf05270 */
[----:B------:R3:W-:Y:S01]  /*2170*/  UTMALDG.3D.2CTA [UR8], [UR22], desc[UR32] ;  /* 0x00002008160075b4 */ /* 0x0007e20008211000 */
[----:B-1----:R-:W-:-:S07]  /*2180*/  UMOV UR4, UR6 ;  /* 0x0000000600047c82 */ /* 0x002fce0008000000 */
[----:B---3--:R-:W-:Y:S05]  /*2190*/  BRA.U UP0, `(.L_x_38) ;  /* 0xfffffffd00487547 */ /* 0x008fea000b83ffff */
.L_x_32:
[C---:B------:R-:W-:Y:S01]  /*21a0*/  LEA R3, R11.reuse, UR13, 0x3 ;  /* 0x0000000d0b037c11 */ /* 0x040fe2000f8e18ff */
[----:B------:R-:W-:Y:S01]  /*21b0*/  NOP ;  /* 0x0000000000007918 */ /* 0x000fe20000000000 */
[----:B-1----:R-:W-:Y:S02]  /*21c0*/  SHF.L.U32 R0, R10, 0x1f, RZ ;  /* 0x0000001f0a007819 */ /* 0x002fe400000006ff */
[----:B------:R-:W-:Y:S02]  /*21d0*/  LEA R4, R11, UR13, 0x4 ;  /* 0x0000000d0b047c11 */ /* 0x000fe4000f8e20ff */
[----:B--2-4-:R-:W1:Y:S02]  /*21e0*/  SYNCS.PHASECHK.TRANS64.TRYWAIT P0, [R3+URZ+0x50], R0 ;  /* 0x00005000030075a7 */ /* 0x014e6400080011ff */
[----:B-1----:R-:W-:Y:S05]  /*21f0*/  @!P0 BRA `(.L_x_39) ;  /* 0x0000004800e88947 */ /* 0x002fea0003800000 */
.L_x_115:
[----:B------:R-:W2:Y:S01]  /*2200*/  LDS.128 R4, [R4+0xe0] ;  /* 0x0000e00004047984 */ /* 0x000ea20000000c00 */
[----:B------:R-:W-:Y:S01]  /*2210*/  UISETP.GE.AND UP0, UPT, UR40, 0x1, UPT ;  /* 0x000000012800788c */ /* 0x000fe2000bf06270 */
[----:B------:R-:W-:Y:S01]  /*2220*/  @!PT LDS RZ, [RZ] ;  /* 0x00000000fffff984 */ /* 0x000fe20000000800 */
[----:B------:R-:W-:Y:S01]  /*2230*/  @!PT LDS RZ, [RZ] ;  /* 0x00000000fffff984 */ /* 0x000fe20000000800 */
[----:B------:R-:W-:Y:S01]  /*2240*/  @!PT LDS RZ, [RZ] ;  /* 0x00000000fffff984 */ /* 0x000fe20000000800 */
[----:B------:R-:W-:Y:S01]  /*2250*/  @!PT LDS RZ, [RZ] ;  /* 0x00000000fffff984 */ /* 0x000fe20000000800 */
[----:B------:R3:W-:Y:S06]  /*2260*/  MEMBAR.ALL.CTA ;  /* 0x0000000000007992 */ /* 0x0007ec0000008000 */
[----:B---3--:R-:W3:Y:S01]  /*2270*/  FENCE.VIEW.ASYNC.S ;  /* 0x00000000000073c6 */ /* 0x008ee20000000000 */
[----:B--2---:R-:W-:-:S13]  /*2280*/  LOP3.LUT P0, RZ, R6, 0x1, RZ, 0xc0, !PT ;  /* 0x0000000106ff7812 */ /* 0x004fda000780c0ff */
[----:B---3--:R-:W-:Y:S01]  /*2290*/  VOTEU.ANY UP1, P0 ;  /* 0x0000000000ff7886 */ /* 0x008fe20000020100 */
[----:B------:R-:W-:-:S13]  /*22a0*/  PLOP3.LUT P0, PT, PT, PT, UP1, 0x80, 0x8 ;  /* 0x000000000008781c */ /* 0x000fda0003f0f018 */
[----:B-1----:R-:W-:Y:S02]  /*22b0*/  @P0 LOP3.LUT R0, R5, 0xffff, RZ, 0xc0, !PT ;  /* 0x0000ffff05000812 */ /* 0x002fe400078ec0ff */
[----:B------:R-:W-:Y:S02]  /*22c0*/  @P0 MOV R2, R4 ;  /* 0x0000000400020202 */ /* 0x000fe40000000f00 */
[----:B------:R-:W-:Y:S01]  /*22d0*/  @P0 R2UR UR5, R0 ;  /* 0x00000000000502ca */ /* 0x000fe200000e0000 */
[----:B------:R-:W-:Y:S01]  /*22e0*/  VIADD R0, R3, 0x60 ;  /* 0x0000006003007836 */ /* 0x000fe20000000000 */
[----:B------:R-:W-:Y:S02]  /*22f0*/  @P0 SHF.R.U32.HI R4, RZ, 0x10, R5 ;  /* 0x00000010ff040819 */ /* 0x000fe40000011605 */
[----:B------:R-:W-:Y:S02]  /*2300*/  @P0 R2UR UR7, R2 ;  /* 0x00000000020702ca */ /* 0x000fe400000e0000 */
[----:B------:R-:W-:-:S02]  /*2310*/  PRMT R0, RZ, 0x654, R0 ;  /* 0x00000654ff007816 */ /* 0x000fc40000000000 */
[----:B------:R-:W-:Y:S02]  /*2320*/  @P0 R2UR UR4, R4 ;  /* 0x00000000040402ca */ /* 0x000fe400000e0000 */
[----:B------:R1:W-:Y:S03]  /*2330*/  SYNCS.ARRIVE.TRANS64.RED.A1T0 RZ, [R0+URZ], RZ ;  /* 0x000000ff00ff79a7 */ /* 0x0003e600081004ff */
[----:B------:R-:W-:-:S04]  /*2340*/  @UP1 UMOV UR31, UR5 ;  /* 0x00000005001f1c82 */ /* 0x000fc80008000000 */
[----:B------:R-:W-:-:S04]  /*2350*/  @UP1 UMOV UR37, UR7 ;  /* 0x0000000700251c82 */ /* 0x000fc80008000000 */
[----:B------:R-:W-:Y:S01]  /*2360*/  @UP1 UMOV UR36, UR4 ;  /* 0x0000000400241c82 */ /* 0x000fe20008000000 */
[----:B------:R-:W-:Y:S05]  /*2370*/  BRA.U !UP0, `(.L_x_40) ;  /* 0x0000000108d47547 */ /* 0x000fea000b800000 */
[----:B------:R-:W2:Y:S01]  /*2380*/  LDCU.128 UR16, c[0x0][0xb10] ;  /* 0x00016200ff1077ac */ /* 0x000ea20008000c00 */
[----:B------:R-:W3:Y:S01]  /*2390*/  LDCU UR12, c[0x0][0xb20] ;  /* 0x00016400ff0c77ac */ /* 0x000ee20008000800 */
[----:B------:R-:W4:Y:S01]  /*23a0*/  LDCU UR20, c[0x0][0xb0c] ;  /* 0x00016180ff1477ac */ /* 0x000f220008000800 */
[----:B------:R-:W1:Y:S01]  /*23b0*/  LDCU.64 UR8, c[0x0][0xb28] ;  /* 0x00016500ff0877ac */ /* 0x000e620008000a00 */
[----:B------:R-:W-:Y:S02]  /*23c0*/  UISETP.NE.AND UP3, UPT, UR40, 0x1, UPT ;  /* 0x000000012800788c */ /* 0x000fe4000bf65270 */
[----:B--2---:R-:W-:Y:S02]  /*23d0*/  UIMAD.WIDE.U32 UR10, UR38, UR19, URZ ;  /* 0x00000013260a72a5 */ /* 0x004fe4000f8e00ff */
[----:B------:R-:W-:Y:S02]  /*23e0*/  UIMAD.WIDE.U32 UR4, UR39, UR16, URZ ;  /* 0x00000010270472a5 */ /* 0x000fe4000f8e00ff */
[----:B------:R-:W-:-:S02]  /*23f0*/  UISETP.NE.AND UP0, UPT, UR18, 0x1, UPT ;  /* 0x000000011200788c */ /* 0x000fc4000bf05270 */
[----:B------:R-:W-:Y:S01]  /*2400*/  UIMAD.WIDE.U32 UR22, UR31, UR19, URZ ;  /* 0x000000131f1672a5 */ /* 0x000fe2000f8e00ff */
[----:B------:R-:W-:Y:S02]  /*2410*/  UMOV UR10, UR11 ;  /* 0x0000000b000a7c82 */ /* 0x000fe40008000000 */
[----:B------:R-:W-:Y:S01]  /*2420*/  UMOV UR4, UR5 ;  /* 0x0000000500047c82 */ /* 0x000fe20008000000 */
[----:B---3--:R-:W-:Y:S02]  /*2430*/  USHF.R.U32.HI UR10, URZ, UR12, UR10 ;  /* 0x0000000cff0a7299 */ /* 0x008fe4000801160a */
[----:B----4-:R-:W-:Y:S02]  /*2440*/  UISETP.NE.AND UP2, UPT, UR20, 0x1, UPT ;  /* 0x000000011400788c */ /* 0x010fe4000bf45270 */
[----:B------:R-:W-:Y:S02]  /*2450*/  USHF.R.U32.HI UR4, URZ, UR17, UR4 ;  /* 0x00000011ff047299 */ /* 0x000fe40008011604 */
[----:B------:R-:W-:-:S02]  /*2460*/  USEL UR5, UR38, UR10, !UP0 ;  /* 0x0000000a26057287 */ /* 0x000fc4000c000000 */
[----:B------:R-:W-:Y:S02]  /*2470*/  USEL UR7, UR39, UR4, !UP2 ;  /* 0x0000000427077287 */ /* 0x000fe4000d000000 */
[----:B-1----:R-:W-:Y:S01]  /*2480*/  UIMAD.WIDE.U32 UR10, UR5, UR8, URZ ;  /* 0x00000008050a72a5 */ /* 0x002fe2000f8e00ff */
[----:B------:R-:W-:Y:S01]  /*2490*/  UMOV UR4, UR23 ;  /* 0x0000001700047c82 */ /* 0x000fe20008000000 */
[----:B------:R-:W-:Y:S02]  /*24a0*/  UIMAD.WIDE.U32 UR14, UR37, UR16, URZ ;  /* 0x00000010250e72a5 */ /* 0x000fe4000f8e00ff */
[----:B------:R-:W-:-:S03]  /*24b0*/  UIMAD.WIDE.U32 UR22, UR7, UR8, URZ ;  /* 0x00000008071672a5 */ /* 0x000fc6000f8e00ff */
[----:B------:R-:W-:Y:S01]  /*24c0*/  UMOV UR10, UR11 ;  /* 0x0000000b000a7c82 */ /* 0x000fe20008000000 */
[----:B------:R-:W-:Y:S02]  /*24d0*/  USHF.R.U32.HI UR4, URZ, UR12, UR4 ;  /* 0x0000000cff047299 */ /* 0x000fe40008011604 */
[----:B------:R-:W-:Y:S01]  /*24e0*/  @UP3 USHF.R.U32.HI UR5, URZ, UR9, UR10 ;  /* 0x00000009ff053299 */ /* 0x000fe2000801160a */
[----:B------:R-:W-:Y:S01]  /*24f0*/  UMOV UR14, UR15 ;  /* 0x0000000f000e7c82 */ /* 0x000fe20008000000 */
[----:B------:R-:W-:Y:S01]  /*2500*/  UMOV UR22, UR23 ;  /* 0x0000001700167c82 */ /* 0x000fe20008000000 */
[----:B------:R-:W-:Y:S02]  /*2510*/  USHF.R.U32.HI UR17, URZ, UR17, UR14 ;  /* 0x00000011ff117299 */ /* 0x000fe4000801160e */
[----:B------:R-:W-:Y:S02]  /*2520*/  USEL UR4, UR31, UR4, !UP0 ;  /* 0x000000041f047287 */ /* 0x000fe4000c000000 */
[----:B------:R-:W-:-:S02]  /*2530*/  @UP3 USHF.R.U32.HI UR7, URZ, UR9, UR22 ;  /* 0x00000009ff073299 */ /* 0x000fc40008011616 */
[----:B------:R-:W-:Y:S02]  /*2540*/  UIMAD UR10, UR40, UR5, URZ ;  /* 0x00000005280a72a4 */ /* 0x000fe4000f8e02ff */
[----:B------:R-:W-:Y:S02]  /*2550*/  USEL UR5, UR37, UR17, !UP2 ;  /* 0x0000001125057287 */ /* 0x000fe4000d000000 */
[----:B------:R-:W-:Y:S02]  /*2560*/  UIMAD UR12, UR40, UR7, URZ ;  /* 0x00000007280c72a4 */ /* 0x000fe4000f8e02ff */
[----:B------:R-:W-:Y:S02]  /*2570*/  UISETP.GE.AND UP0, UPT, UR4, UR10, UPT ;  /* 0x0000000a0400728c */ /* 0x000fe4000bf06270 */
[----:B------:R-:W-:Y:S02]  /*2580*/  UIMAD.WIDE.U32 UR10, UR4, UR8, URZ ;  /* 0x00000008040a72a5 */ /* 0x000fe4000f8e00ff */
[----:B------:R-:W-:-:S02]  /*2590*/  UISETP.GE.OR UP0, UPT, UR5, UR12, UP0 ;  /* 0x0000000c0500728c */ /* 0x000fc40008706670 */
[----:B------:R-:W-:Y:S02]  /*25a0*/  UIMAD.WIDE.U32 UR14, UR5, UR8, URZ ;  /* 0x00000008050e72a5 */ /* 0x000fe4000f8e00ff */
[----:B------:R-:W-:Y:S01]  /*25b0*/  UIADD3 UR12, UPT, UPT, -UR5, URZ, URZ ;  /* 0x000000ff050c7290 */ /* 0x000fe2000fffe1ff */
[----:B------:R-:W-:Y:S01]  /*25c0*/  UMOV UR10, UR11 ;  /* 0x0000000b000a7c82 */ /* 0x000fe20008000000 */
[----:B------:R-:W-:Y:S02]  /*25d0*/  UIADD3 UR11, UPT, UPT, -UR4, URZ, URZ ;  /* 0x000000ff040b7290 */ /* 0x000fe4000fffe1ff */
[----:B------:R-:W-:-:S03]  /*25e0*/  USHF.R.U32.HI UR10, URZ, UR9, UR10 ;  /* 0x00000009ff0a7299 */ /* 0x000fc6000801160a */
[----:B------:R-:W-:Y:S01]  /*25f0*/  @!UP0 UMOV UR8, UR15 ;  /* 0x0000000f00088c82 */ /* 0x000fe20008000000 */
[----:B------:R-:W-:Y:S02]  /*2600*/  UIMAD UR11, UR18, UR11, UR31 ;  /* 0x0000000b120b72a4 */ /* 0x000fe4000f8e021f */
[----:B------:R-:W-:Y:S02]  /*2610*/  USEL UR10, UR4, UR10, !UP3 ;  /* 0x0000000a040a7287 */ /* 0x000fe4000d800000 */
[----:B------:R-:W-:Y:S02]  /*2620*/  @!UP0 USHF.R.U32.HI UR8, URZ, UR9, UR8 ;  /* 0x00000009ff088299 */ /* 0x000fe40008011608 */
[----:B------:R-:W-:Y:S02]  /*2630*/  UIADD3 UR9, UPT, UPT, -UR10, URZ, URZ ;  /* 0x000000ff0a097290 */ /* 0x000fe4000fffe1ff */
[----:B------:R-:W-:Y:S02]  /*2640*/  @!UP0 USEL UR8, UR5, UR8, !UP3 ;  /* 0x0000000805088287 */ /* 0x000fe4000d800000 */
[----:B------:R-:W-:-:S02]  /*2650*/  UIMAD UR9, UR40, UR9, UR4 ;  /* 0x00000009280972a4 */ /* 0x000fc4000f8e0204 */
[----:B------:R-:W-:Y:S02]  /*2660*/  @!UP0 UIADD3 UR10, UPT, UPT, UR10, -UR8, URZ ;  /* 0x800000080a0a8290 */ /* 0x000fe4000fffe0ff */
[----:B------:R-:W-:Y:S02]  /*2670*/  @!UP0 UIMAD UR8, UR9, UR7, UR8 ;  /* 0x00000007090882a4 */ /* 0x000fe4000f8e0208 */
[----:B------:R-:W-:Y:S02]  /*2680*/  @!UP0 UIMAD UR4, UR40, UR10, UR5 ;  /* 0x0000000a280482a4 */ /* 0x000fe4000f8e0205 */
[----:B------:R-:W-:Y:S02]  /*2690*/  UIMAD UR7, UR20, UR12, UR37 ;  /* 0x0000000c140772a4 */ /* 0x000fe4000f8e0225 */
[----:B------:R-:W-:Y:S01]  /*26a0*/  UIMAD UR31, UR4, UR18, UR11 ;  /* 0x00000012041f72a4 */ /* 0x000fe2000f8e020b */
[----:B------:R-:W-:Y:S02]  /*26b0*/  @!UP0 UMOV UR5, UR8 ;  /* 0x0000000800058c82 */ /* 0x000fe40008000000 */
[----:B------:R-:W-:-:S12]  /*26c0*/  UIMAD UR37, UR5, UR20, UR7 ;  /* 0x00000014052572a4 */ /* 0x000fd8000f8e0207 */
.L_x_40:
[----:B------:R-:W2:Y:S02]  /*26d0*/  LDCU UR4, c[0x0][0xb30] ;  /* 0x00016600ff0477ac */ /* 0x000ea40008000800 */
[----:B--2---:R-:W-:-:S09]  /*26e0*/  UISETP.NE.AND UP0, UPT, UR4, 0x1, UPT ;  /* 0x000000010400788c */ /* 0x004fd2000bf05270 */
[----:B------:R-:W-:Y:S05]  /*26f0*/  BRA.U UP0, `(.L_x_41) ;  /* 0x0000000100447547 */ /* 0x000fea000b800000 */
[----:B------:R-:W2:Y:S01]  /*2700*/  LDCU.128 UR16, c[0x0][0xb10] ;  /* 0x00016200ff1077ac */ /* 0x000ea20008000c00 */
[----:B------:R-:W3:Y:S01]  /*2710*/  LDCU UR10, c[0x0][0xb0c] ;  /* 0x00016180ff0a77ac */ /* 0x000ee20008000800 */
[----:B------:R-:W4:Y:S01]  /*2720*/  LDCU UR7, c[0x0][0xb20] ;  /* 0x00016400ff0777ac */ /* 0x000f220008000800 */
[----:B--2---:R-:W-:Y:S02]  /*2730*/  UIMAD.WIDE.U32 UR8, UR37, UR16, URZ ;  /* 0x00000010250872a5 */ /* 0x004fe4000f8e00ff */
[----:B------:R-:W-:Y:S02]  /*2740*/  UIMAD.WIDE.U32 UR4, UR31, UR19, URZ ;  /* 0x000000131f0472a5 */ /* 0x000fe4000f8e00ff */
[----:B---3--:R-:W-:Y:S02]  /*2750*/  UISETP.NE.AND UP2, UPT, UR10, 0x1, UPT ;  /* 0x000000010a00788c */ /* 0x008fe4000bf45270 */
[----:B------:R-:W-:Y:S01]  /*2760*/  UISETP.NE.AND UP0, UPT, UR18, 0x1, UPT ;  /* 0x000000011200788c */ /* 0x000fe2000bf05270 */
[----:B------:R-:W-:-:S02]  /*2770*/  UMOV UR8, UR9 ;  /* 0x0000000900087c82 */ /* 0x000fc40008000000 */
[----:B------:R-:W-:Y:S01]  /*2780*/  UMOV UR4, UR5 ;  /* 0x0000000500047c82 */ /* 0x000fe20008000000 */
[----:B------:R-:W-:Y:S02]  /*2790*/  USHF.R.U32.HI UR17, URZ, UR17, UR8 ;  /* 0x00000011ff117299 */ /* 0x000fe40008011608 */
[----:B----4-:R-:W-:Y:S02]  /*27a0*/  USHF.R.U32.HI UR4, URZ, UR7, UR4 ;  /* 0x00000007ff047299 */ /* 0x010fe40008011604 */
[----:B------:R-:W-:Y:S02]  /*27b0*/  USEL UR5, UR37, UR17, !UP2 ;  /* 0x0000001125057287 */ /* 0x000fe4000d000000 */
[----:B------:R-:W-:-:S04]  /*27c0*/  USEL UR4, UR31, UR4, !UP0 ;  /* 0x000000041f047287 */ /* 0x000fc8000c000000 */
[----:B------:R-:W-:Y:S02]  /*27d0*/  UIADD3 UR7, UPT, UPT, UR5, -UR4, URZ ;  /* 0x8000000405077290 */ /* 0x000fe4000fffe0ff */
[----:B------:R-:W-:Y:S02]  /*27e0*/  UIADD3 UR4, UPT, UPT, -UR5, UR4, URZ ;  /* 0x0000000405047290 */ /* 0x000fe4000fffe1ff */
[----:B------:R-:W-:Y:S02]  /*27f0*/  UIMAD UR31, UR7, UR18, UR31 ;  /* 0x00000012071f72a4 */ /* 0x000fe4000f8e021f */
[----:B------:R-:W-:-:S12]  /*2800*/  UIMAD UR37, UR4, UR10, UR37 ;  /* 0x0000000a042572a4 */ /* 0x000fd8000f8e0225 */
.L_x_41:
[----:B------:R-:W-:Y:S01]  /*2810*/  VIADD R11, R11, 0x1 ;  /* 0x000000010b0b7836 */ /* 0x000fe20000000000 */
[----:B------:R-:W-:Y:S01]  /*2820*/  PLOP3.LUT P1, PT, PT, PT, PT, 0x80, 0x8 ;  /* 0x000000000008781c */ /* 0x000fe20003f2f070 */
[----:B------:R-:W-:Y:S02]  /*2830*/  UIADD3 UR46, UPT, UPT, UR37, UR58, URZ ;  /* 0x0000003a252e7290 */ /* 0x000fe4000fffe0ff */
[----:B------:R-:W-:Y:S01]  /*2840*/  UIADD3 UR45, UPT, UPT, UR31, UR55, URZ ;  /* 0x000000371f2d7290 */ /* 0x000fe2000fffe0ff */
[----:B------:R-:W-:-:S04]  /*2850*/  ISETP.NE.AND P0, PT, R11, 0x2, PT ;  /* 0x000000020b00780c */ /* 0x000fc80003f05270 */
[----:B-1----:R-:W-:Y:S02]  /*2860*/  SEL R0, RZ, 0x1, P0 ;  /* 0x00000001ff007807 */ /* 0x002fe40000000000 */
[----:B------:R-:W-:Y:S02]  /*2870*/  SEL R11, R11, RZ, P0 ;  /* 0x000000ff0b0b7207 */ /* 0x000fe40000000000 */
[----:B------:R-:W-:Y:S01]  /*2880*/  LOP3.LUT R10, R10, R0, RZ, 0x3c, !PT ;  /* 0x000000000a0a7212 */ /* 0x000fe200078e3cff */
[----:B------:R-:W-:Y:S06]  /*2890*/  BRA.U UP1, `(.L_x_42) ;  /* 0xfffffff101447547 */ /* 0x000fec000b83ffff */
[----:B------:R-:W-:Y:S01]  /*28a0*/  UIADD3 UR13, UPT, UPT, UR13, 0x18, URZ ;  /* 0x000000180d0d7890 */ /* 0x000fe2000fffe0ff */
[----:B------:R-:W-:-:S03]  /*28b0*/  SHF.L.U32 R2, R12, 0x1f, RZ ;  /* 0x0000001f0c027819 */ /* 0x000fc600000006ff */
[----:B------:R-:W-:-:S09]  /*28c0*/  ULEA UR4, UR6, UR13, 0x3 ;  /* 0x0000000d06047291 */ /* 0x000fd2000f8e18ff */
[----:B------:R-:W1:Y:S02]  /*28d0*/  SYNCS.PHASECHK.TRANS64.TRYWAIT P0, [UR4], R2 ;  /* 0x00000002ff0075a7 */ /* 0x000e640008001104 */
[----:B-1----:R-:W-:Y:S05]  /*28e0*/  @!P0 BRA `(.L_x_43) ;  /* 0x0000004400408947 */ /* 0x002fea0003800000 */
.L_x_117:
[----:B------:R-:W-:-:S04]  /*28f0*/  UIADD3 UR4, UPT, UPT, UR6, 0x1, URZ ;  /* 0x0000000106047890 */ /* 0x000fc8000fffe0ff */
[----:B------:R-:W-:-:S04]  /*2900*/  UISETP.NE.AND UP0, UPT, UR4, 0x3, UPT ;  /* 0x000000030400788c */ /* 0x000fc8000bf05270 */
[----:B------:R-:W-:Y:S02]  /*2910*/  USEL UR6, URZ, 0x1, UP0 ;  /* 0x00000001ff067887 */ /* 0x000fe40008000000 */
[----:B------:R-:W-:-:S04]  /*2920*/  USEL UR4, UR4, URZ, UP0 ;  /* 0x000000ff04047287 */ /* 0x000fc80008000000 */
[----:B------:R-:W-:Y:S01]  /*2930*/  ULEA UR5, UR4, UR13, 0x3 ;  /* 0x0000000d04057291 */ /* 0x000fe2000f8e18ff */
[----:B------:R-:W-:-:S04]  /*2940*/  LOP3.LUT R12, R12, UR6, RZ, 0x3c, !PT ;  /* 0x000000060c0c7c12 */ /* 0x000fc8000f8e3cff */
[----:B-1----:R-:W-:-:S04]  /*2950*/  SHF.L.U32 R2, R12, 0x1f, RZ ;  /* 0x0000001f0c027819 */ /* 0x002fc800000006ff */
[----:B------:R-:W1:Y:S02]  /*2960*/  SYNCS.PHASECHK.TRANS64.TRYWAIT P0, [UR5], R2 ;  /* 0x00000002ff0075a7 */ /* 0x000e640008001105 */
[----:B-1----:R-:W-:Y:S05]  /*2970*/  @!P0 BRA `(.L_x_44) ;  /* 0x0000004400348947 */ /* 0x002fea0003800000 */
.L_x_119:
[----:B------:R-:W-:-:S04]  /*2980*/  UIADD3 UR4, UPT, UPT, UR4, 0x1, URZ ;  /* 0x0000000104047890 */ /* 0x000fc8000fffe0ff */
[----:B------:R-:W-:-:S04]  /*2990*/  UISETP.NE.AND UP0, UPT, UR4, 0x3, UPT ;  /* 0x000000030400788c */ /* 0x000fc8000bf05270 */
[----:B------:R-:W-:Y:S02]  /*29a0*/  USEL UR5, URZ, 0x1, UP0 ;  /* 0x00000001ff057887 */ /* 0x000fe40008000000 */
[----:B------:R-:W-:-:S04]  /*29b0*/  USEL UR4, UR4, URZ, UP0 ;  /* 0x000000ff04047287 */ /* 0x000fc80008000000 */
[----:B------:R-:W-:Y:S01]  /*29c0*/  ULEA UR4, UR4, UR13, 0x3 ;  /* 0x0000000d04047291 */ /* 0x000fe2000f8e18ff */
[----:B-1----:R-:W-:-:S04]  /*29d0*/  LOP3.LUT R2, R12, UR5, RZ, 0x3c, !PT ;  /* 0x000000050c027c12 */ /* 0x002fc8000f8e3cff */
[----:B------:R-:W-:Y:S01]  /*29e0*/  SHF.L.U32 R2, R2, 0x1f, RZ ;  /* 0x0000001f02027819 */ /* 0x000fe200000006ff */
[----:B------:R-:W-:-:S07]  /*29f0*/  IMAD.U32 R0, RZ, RZ, UR4 ;  /* 0x00000004ff007e24 */ /* 0x000fce000f8e00ff */
.L_x_45:
[----:B-1----:R1:W2:Y:S02]  /*2a00*/  SYNCS.PHASECHK.TRANS64.TRYWAIT P0, [R0+URZ], R2 ;  /* 0x00000002000075a7 */ /* 0x0022a400080011ff */
[----:B--2---:R-:W-:Y:S05]  /*2a10*/  @!P0 NANOSLEEP.SYNCS 0x989680 ;  /* 0x009896800000895d */ /* 0x004fea0003900000 */
[----:B------:R-:W2:Y:S02]  /*2a20*/  @!P0 SYNCS.PHASECHK.TRANS64 P0, [R0+URZ], R2 ;  /* 0x00000002000085a7 */ /* 0x000ea400080010ff */
[----:B--2---:R-:W-:Y:S05]  /*2a30*/  @P0 EXIT ;  /* 0x000000000000094d */ /* 0x004fea0003800000 */
[----:B------:R-:W-:Y:S05]  /*2a40*/  BRA `(.L_x_45) ;  /* 0xfffffffc00ec7947 */ /* 0x000fea000383ffff */
.L_x_22:
[----:B------:R-:W1:Y:S02]  /*2a50*/  S2UR UR4, SR_CgaCtaId ;  /* 0x00000000000479c3 */ /* 0x000e640000008800 */
[----:B-1----:R-:W-:-:S04]  /*2a60*/  UISETP.NE.AND UP0, UPT, UR4, URZ, UPT ;  /* 0x000000ff0400728c */ /* 0x002fc8000bf05270 */
[----:B------:R-:W-:-:S09]  /*2a70*/  UISETP.NE.OR UP0, UPT, UR13, 0x1, UP0 ;  /* 0x000000010d00788c */ /* 0x000fd20008705670 */
[----:B------:R-:W-:Y:S05]  /*2a80*/  BRA.U UP0, `(.L_x_46) ;  /* 0x00000005004c7547 */ /* 0x000fea000b800000 */
[----:B------:R-:W1:Y:S01]  /*2a90*/  S2UR UR5, SR_CgaCtaId ;  /* 0x00000000000579c3 */ /* 0x000e620000008800 */
[----:B------:R-:W-:Y:S01]  /*2aa0*/  UMOV UR4, 0x400 ;  /* 0x0000040000047882 */ /* 0x000fe20000000000 */
[----:B------:R-:W-:Y:S01]  /*2ab0*/  ISETP.GE.U32.AND P2, PT, R0, 0x4, PT ;  /* 0x000000040000780c */ /* 0x000fe20003f46070 */
[----:B------:R-:W-:Y:S01]  /*2ac0*/  IMAD.MOV.U32 R12, RZ, RZ, 0x1 ;  /* 0x00000001ff0c7424 */ /* 0x000fe200078e00ff */
[----:B------:R-:W-:Y:S02]  /*2ad0*/  CS2R R10, SRZ ;  /* 0x00000000000a7805 */ /* 0x000fe4000001ff00 */
[----:B------:R-:W-:Y:S01]  /*2ae0*/  CS2R R8, SRZ ;  /* 0x0000000000087805 */ /* 0x000fe2000001ff00 */
[----:B-1----:R-:W-:-:S03]  /*2af0*/  ULEA UR6, UR5, UR4, 0x18 ;  /* 0x0000000405067291 */ /* 0x002fc6000f8ec0ff */
[----:B------:R-:W-:-:S09]  /*2b00*/  UMOV UR5, URZ ;  /* 0x000000ff00057c82 */ /* 0x000fd20008000000 */
.L_x_50:
[----:B------:R-:W-:Y:S02]  /*2b10*/  LEA R2, R8, UR6, 0x3 ;  /* 0x0000000608027c11 */ /* 0x000fe4000f8e18ff */
[----:B------:R-:W-:-:S03]  /*2b20*/  SHF.L.U32 R4, R9, 0x1f, RZ ;  /* 0x0000001f09047819 */ /* 0x000fc600000006ff */
[----:B------:R-:W-:Y:S01]  /*2b30*/  VIADD R5, R2, 0xc0 ;  /* 0x000000c002057836 */ /* 0x000fe20000000000 */
[----:B------:R-:W1:Y:S02]  /*2b40*/  SYNCS.PHASECHK.TRANS64.TRYWAIT P0, [R2+URZ+0xb0], R4 ;  /* 0x0000b004020075a7 */ /* 0x000e6400080011ff */
[----:B-1----:R-:W-:Y:S05]  /*2b50*/  @!P0 BRA `(.L_x_47) ;  /* 0x0000004000d48947 */ /* 0x002fea0003800000 */
.L_x_120:
[----:B------:R-:W-:Y:S01]  /*2b60*/  ULEA UR4, UR5, UR6, 0x3 ;  /* 0x0000000605047291 */ /* 0x000fe2000f8e18ff */
[----:B-1----:R-:W-:Y:S01]  /*2b70*/  PRMT R2, RZ, 0x654, R5 ;  /* 0x00000654ff027816 */ /* 0x002fe20000000005 */
[----:B------:R-:W-:Y:S01]  /*2b80*/  @!P2 IMAD.MOV.U32 R4, RZ, RZ, 0x10 ;  /* 0x00000010ff04a424 */ /* 0x000fe200078e00ff */
[----:B------:R-:W-:Y:S01]  /*2b90*/  SHF.L.U32 R5, R12, 0x1f, RZ ;  /* 0x0000001f0c057819 */ /* 0x000fe200000006ff */
[----:B------:R-:W-:Y:S01]  /*2ba0*/  UIADD3 UR7, UPT, UPT, UR4, 0x50, URZ ;  /* 0x0000005004077890 */ /* 0x000fe2000fffe0ff */
[----:B------:R1:W-:Y:S05]  /*2bb0*/  SYNCS.ARRIVE.TRANS64.RED.A1T0 RZ, [R2+URZ], RZ ;  /* 0x000000ff02ff79a7 */ /* 0x0003ea00081004ff */
[----:B------:R-:W-:Y:S01]  /*2bc0*/  IMAD.U32 R6, RZ, RZ, UR7 ;  /* 0x00000007ff067e24 */ /* 0x000fe2000f8e00ff */
[----:B------:R-:W2:Y:S04]  /*2bd0*/  SYNCS.PHASECHK.TRANS64.TRYWAIT P0, [UR4+0x60], R5 ;  /* 0x00006005ff0075a7 */ /* 0x000ea80008001104 */
[----:B------:R-:W-:Y:S01]  /*2be0*/  PRMT R6, R0, 0x654, R6 ;  /* 0x0000065400067816 */ /* 0x000fe20000000006 */
[----:B-12---:R-:W-:Y:S06]  /*2bf0*/  @!P0 BRA `(.L_x_48) ;  /* 0x0000004000c08947 */ /* 0x006fec0003800000 */
.L_x_122:
[----:B------:R-:W-:Y:S01]  /*2c00*/  ULEA UR8, UR5, UR6, 0x4 ;  /* 0x0000000605087291 */ /* 0x000fe2000f8e20ff */
[----:B------:R-:W-:Y:S01]  /*2c10*/  SEL R3, R6, R3, !P2 ;  /* 0x0000000306037207 */ /* 0x000fe20005000000 */
[----:B------:R-:W-:Y:S01]  /*2c20*/  UIADD3 UR9, UPT, UPT, UR4, 0x50, URZ ;  /* 0x0000005004097890 */ /* 0x000fe2000fffe0ff */
[----:B-1----:R-:W-:Y:S01]  /*2c30*/  LEA R2, R11, UR6, 0x3 ;  /* 0x000000060b027c11 */ /* 0x002fe2000f8e18ff */
[----:B------:R-:W-:Y:S01]  /*2c40*/  UIADD3 UR8, UPT, UPT, UR8, 0xe0, URZ ;  /* 0x000000e008087890 */ /* 0x000fe2000fffe0ff */
[----:B------:R1:W-:Y:S01]  /*2c50*/  @!P2 SYNCS.ARRIVE.TRANS64.RED RZ, [R3+URZ], R4 ;  /* 0x0000000403ffa9a7 */ /* 0x0003e200080004ff */
[----:B------:R-:W-:Y:S01]  /*2c60*/  UIADD3 UR4, UPT, UPT, UR5, 0x1, URZ ;  /* 0x0000000105047890 */ /* 0x000fe2000fffe0ff */
[----:B------:R-:W-:-:S03]  /*2c70*/  VIADD R8, R8, 0x1 ;  /* 0x0000000108087836 */ /* 0x000fc60000000000 */
[----:B------:R-:W-:Y:S02]  /*2c80*/  UISETP.NE.AND UP0, UPT, UR4, 0x2, UPT ;  /* 0x000000020400788c */ /* 0x000fe4000bf05270 */
[----:B------:R-:W-:Y:S01]  /*2c90*/  ISETP.NE.AND P0, PT, R8, 0x2, PT ;  /* 0x000000020800780c */ /* 0x000fe20003f05270 */
[----:B------:R-:W-:Y:S06]  /*2ca0*/  UGETNEXTWORKID.BROADCAST [UR8], [UR9] ;  /* 0x00000000080073ca */ /* 0x000fec0008000100 */
[----:B------:R-:W-:Y:S02]  /*2cb0*/  USEL UR7, URZ, 0x1, UP0 ;  /* 0x00000001ff077887 */ /* 0x000fe40008000000 */
[----:B------:R-:W-:-:S04]  /*2cc0*/  USEL UR5, UR4, URZ, UP0 ;  /* 0x000000ff04057287 */ /* 0x000fc80008000000 */
[----:B------:R-:W-:Y:S02]  /*2cd0*/  LOP3.LUT R12, R12, UR7, RZ, 0x3c, !PT ;  /* 0x000000070c0c7c12 */ /* 0x000fe4000f8e3cff */
[----:B-1----:R-:W-:-:S04]  /*2ce0*/  SHF.L.U32 R4, R10, 0x1f, RZ ;  /* 0x0000001f0a047819 */ /* 0x002fc800000006ff */
[----:B------:R-:W1:Y:S02]  /*2cf0*/  SYNCS.PHASECHK.TRANS64.TRYWAIT P1, [R2+URZ+0x50], R4 ;  /* 0x00005004020075a7 */ /* 0x000e6400080211ff */
[----:B-1----:R-:W-:Y:S05]  /*2d00*/  @!P1 BRA `(.L_x_49) ;  /* 0x0000004000949947 */ /* 0x002fea0003800000 */
.L_x_123:
[C---:B-1----:R-:W-:Y:S01]  /*2d10*/  LEA R4, R11.reuse, UR6, 0x4 ;  /* 0x000000060b047c11 */ /* 0x042fe2000f8e20ff */
[----:B------:R-:W-:Y:S01]  /*2d20*/  VIADD R2, R2, 0x60 ;  /* 0x0000006002027836 */ /* 0x000fe20000000000 */
[----:B------:R-:W-:Y:S01]  /*2d30*/  SEL R8, R8, RZ, P0 ;  /* 0x000000ff08087207 */ /* 0x000fe20000000000 */
[----:B------:R-:W-:-:S03]  /*2d40*/  VIADD R11, R11, 0x1 ;  /* 0x000000010b0b7836 */ /* 0x000fc60000000000 */
[----:B------:R-:W1:Y:S01]  /*2d50*/  LDS.128 R4, [R4+0xe0] ;  /* 0x0000e00004047984 */ /* 0x000e620000000c00 */
[----:B------:R-:W-:Y:S02]  /*2d60*/  PRMT R2, RZ, 0x654, R2 ;  /* 0x00000654ff027816 */ /* 0x000fe40000000002 */
[C---:B------:R-:W-:Y:S01]  /*2d70*/  ISETP.NE.AND P1, PT, R11.reuse, 0x2, PT ;  /* 0x000000020b00780c */ /* 0x040fe20003f25270 */
[----:B------:R-:W-:Y:S01]  /*2d80*/  @!PT LDS RZ, [RZ] ;  /* 0x00000000fffff984 */ /* 0x000fe20000000800 */
[----:B------:R-:W-:Y:S01]  /*2d90*/  @!PT LDS RZ, [RZ] ;  /* 0x00000000fffff984 */ /* 0x000fe20000000800 */
[----:B------:R-:W-:Y:S01]  /*2da0*/  @!PT LDS RZ, [RZ] ;  /* 0x00000000fffff984 */ /* 0x000fe20000000800 */
[----:B------:R-:W-:Y:S01]  /*2db0*/  @!PT LDS RZ, [RZ] ;  /* 0x00000000fffff984 */ /* 0x000fe20000000800 */
[----:B------:R2:W-:Y:S06]  /*2dc0*/  MEMBAR.ALL.CTA ;  /* 0x0000000000007992 */ /* 0x0005ec0000008000 */
[----:B--2---:R-:W2:Y:S01]  /*2dd0*/  FENCE.VIEW.ASYNC.S ;  /* 0x00000000000073c6 */ /* 0x004ea20000000000 */
[----:B------:R-:W-:Y:S01]  /*2de0*/  SEL R11, R11, RZ, P1 ;  /* 0x000000ff0b0b7207 */ /* 0x000fe20000800000 */
[----:B--2---:R2:W-:Y:S01]  /*2df0*/  SYNCS.ARRIVE.TRANS64.RED.A1T0 RZ, [R2+URZ], RZ ;  /* 0x000000ff02ff79a7 */ /* 0x0045e200081004ff */
[----:B-1----:R-:W-:-:S02]  /*2e00*/  LOP3.LUT P3, RZ, R6, 0x1, RZ, 0xc0, !PT ;  /* 0x0000000106ff7812 */ /* 0x002fc4000786c0ff */
[----:B------:R-:W-:-:S04]  /*2e10*/  SEL R4, RZ, 0x1, P1 ;  /* 0x00000001ff047807 */ /* 0x000fc80000800000 */
[----:B------:R-:W-:Y:S02]  /*2e20*/  LOP3.LUT R10, R10, R4, RZ, 0x3c, !PT ;  /* 0x000000040a0a7212 */ /* 0x000fe400078e3cff */
[----:B--2---:R-:W-:-:S04]  /*2e30*/  SEL R2, RZ, 0x1, P0 ;  /* 0x00000001ff027807 */ /* 0x004fc80000000000 */
[----:B------:R-:W-:Y:S01]  /*2e40*/  LOP3.LUT R9, R9, R2, RZ, 0x3c, !PT ;  /* 0x0000000209097212 */ /* 0x000fe200078e3cff */
[----:B------:R-:W-:Y:S06]  /*2e50*/  @P3 BRA `(.L_x_50) ;  /* 0xfffffffc002c3947 */ /* 0x000fec000383ffff */
[----:B------:R-:W-:Y:S01]  /*2e60*/  ULEA UR4, UR5, UR6, 0x3 ;  /* 0x0000000605047291 */ /* 0x000fe2000f8e18ff */
[----:B------:R-:W-:-:S08]  /*2e70*/  SHF.L.U32 R2, R12, 0x1f, RZ ;  /* 0x0000001f0c027819 */ /* 0x000fd000000006ff */
[----:B------:R-:W1:Y:S02]  /*2e80*/  SYNCS.PHASECHK.TRANS64 P0, [UR4+0x60], R2 ;  /* 0x00006002ff0075a7 */ /* 0x000e640008001004 */
[----:B-1----:R-:W-:Y:S05]  /*2e90*/  @P0 BRA `(.L_x_51) ;  /* 0x0000000000080947 */ /* 0x002fea0003800000 */
[----:B------:R-:W1:Y:S02]  /*2ea0*/  SYNCS.PHASECHK.TRANS64.TRYWAIT P0, [UR4+0x60], R2 ;  /* 0x00006002ff0075a7 */ /* 0x000e640008001104 */
[----:B-1----:R-:W-:Y:S05]  /*2eb0*/  @!P0 BRA `(.L_x_52) ;  /* 0x00000040003c8947 */ /* 0x002fea0003800000 */
.L_x_51:
[----:B------:R-:W-:-:S04]  /*2ec0*/  UIADD3 UR7, UPT, UPT, UR5, 0x1, URZ ;  /* 0x0000000105077890 */ /* 0x000fc8000fffe0ff */
[----:B------:R-:W-:-:S04]  /*2ed0*/  UISETP.NE.AND UP0, UPT, UR7, 0x2, UPT ;  /* 0x000000020700788c */ /* 0x000fc8000bf05270 */
[----:B------:R-:W-:Y:S02]  /*2ee0*/  USEL UR8, URZ, 0x1, UP0 ;  /* 0x00000001ff087887 */ /* 0x000fe40008000000 */
[----:B------:R-:W-:-:S04]  /*2ef0*/  USEL UR7, UR7, URZ, UP0 ;  /* 0x000000ff07077287 */ /* 0x000fc80008000000 */
[----:B------:R-:W-:Y:S01]  /*2f00*/  ULEA UR7, UR7, UR6, 0x3 ;  /* 0x0000000607077291 */ /* 0x000fe2000f8e18ff */
[----:B-1----:R-:W-:-:S04]  /*2f10*/  LOP3.LUT R2, R12, UR8, RZ, 0x3c, !PT ;  /* 0x000000080c027c12 */ /* 0x002fc8000f8e3cff */
[----:B------:R-:W-:-:S04]  /*2f20*/  SHF.L.U32 R0, R2, 0x1f, RZ ;  /* 0x0000001f02007819 */ /* 0x000fc800000006ff */
[----:B------:R-:W1:Y:S02]  /*2f30*/  SYNCS.PHASECHK.TRANS64 P0, [UR7+0x60], R0 ;  /* 0x00006000ff0075a7 */ /* 0x000e640008001007 */
[----:B-1----:R-:W-:Y:S05]  /*2f40*/  @P0 EXIT ;  /* 0x000000000000094d */ /* 0x002fea0003800000 */
[----:B------:R-:W-:Y:S02]  /*2f50*/  SHF.L.U32 R2, R2, 0x1f, RZ ;  /* 0x0000001f02027819 */ /* 0x000fe400000006ff */
[----:B------:R-:W-:-:S07]  /*2f60*/  MOV R0, UR7 ;  /* 0x0000000700007c02 */ /* 0x000fce0008000f00 */
.L_x_53:
[----:B-1----:R1:W2:Y:S02]  /*2f70*/  SYNCS.PHASECHK.TRANS64.TRYWAIT P0, [R0+URZ+0x60], R2 ;  /* 0x00006002000075a7 */ /* 0x0022a400080011ff */
[----:B--2---:R-:W-:Y:S05]  /*2f80*/  @!P0 NANOSLEEP.SYNCS 0x989680 ;  /* 0x009896800000895d */ /* 0x004fea0003900000 */
[----:B------:R-:W2:Y:S02]  /*2f90*/  @!P0 SYNCS.PHASECHK.TRANS64 P0, [R0+URZ+0x60], R2 ;  /* 0x00006002000085a7 */ /* 0x000ea400080010ff */
[----:B--2---:R-:W-:Y:S05]  /*2fa0*/  @P0 EXIT ;  /* 0x000000000000094d */ /* 0x004fea0003800000 */
[----:B------:R-:W-:Y:S05]  /*2fb0*/  BRA `(.L_x_53) ;  /* 0xfffffffc00ec7947 */ /* 0x000fea000383ffff */
.L_x_46:
[----:B------:R-:W-:Y:S05]  /*2fc0*/  BRA.U UP4, `(.L_x_54) ;  /* 0x0000001104a47547 */ /* 0x000fea000b800000 */
[----:B------:R-:W1:Y:S01]  /*2fd0*/  S2UR UR7, SR_CgaCtaId ;  /* 0x00000000000779c3 */ /* 0x000e620000008800 */
[----:B------:R-:W-:Y:S01]  /*2fe0*/  UMOV UR4, 0x40 ;  /* 0x0000004000047882 */ /* 0x000fe20000000000 */
[----:B------:R-:W-:Y:S01]  /*2ff0*/  NOP ;  /* 0x0000000000007918 */ /* 0x000fe20000000000 */
[----:B------:R-:W-:Y:S01]  /*3000*/  UMOV UR6, 0x400 ;  /* 0x0000040000067882 */ /* 0x000fe20000000000 */
[----:B-1----:R-:W-:Y:S02]  /*3010*/  ULEA UR5, UR7, UR4, 0x18 ;  /* 0x0000000407057291 */ /* 0x002fe4000f8ec0ff */
[----:B------:R-:W-:-:S07]  /*3020*/  ULEA UR6, UR7, UR6, 0x18 ;  /* 0x0000000607067291 */ /* 0x000fce000f8ec0ff */
[----:B------:R-:W1:Y:S02]  /*3030*/  LDS.U8 R0, [UR5+0x1c] ;  /* 0x00001c05ff007984 */ /* 0x000e640008000000 */
[----:B-1----:R-:W-:-:S13]  /*3040*/  ISETP.NE.AND P0, PT, R0, RZ, PT ;  /* 0x000000ff0000720c */ /* 0x002fda0003f05270 */
[----:B------:R-:W-:Y:S05]  /*3050*/  @P0 BRA `(.L_x_55) ;  /* 0x0000000400080947 */ /* 0x000fea0003800000 */
[----:B------:R-:W-:Y:S02]  /*3060*/  UISETP.NE.U32.AND UP1, UPT, UR33, 0x1, UPT ;  /* 0x000000012100788c */ /* 0x000fe4000bf25070 */
[----:B------:R-:W-:-:S07]  /*3070*/  UIADD3 UR7, UPT, UPT, UR5, 0x8, URZ ;  /* 0x0000000805077890 */ /* 0x000fce000fffe0ff */
[----:B------:R-:W-:Y:S05]  /*3080*/  BRA.U !UP1, `(.L_x_56) ;  /* 0x00000001099c7547 */ /* 0x000fea000b800000 */
[----:B------:R-:W-:Y:S01]  /*3090*/  ELECT P0, URZ, PT ;  /* 0x0000000000ff782f */ /* 0x000fe20003800000 */
[----:B------:R-:W-:-:S12]  /*30a0*/  BSSY B0, `(.L_x_56) ;  /* 0x0000025000007945 */ /* 0x000fd80003800000 */
[----:B------:R-:W-:Y:S05]  /*30b0*/  @!P0 BRA `(.L_x_57) ;  /* 0x00000000008c8947 */ /* 0x000fea0003800000 */
[----:B------:R-:W-:-:S05]  /*30c0*/  UMOV UR4, 0x10 ;  /* 0x0000001000047882 */ /* 0x000fca0000000000 */
[----:B------:R-:W-:Y:S04]  /*30d0*/  DEPBAR.LE SB1, 0x36 ;  /* 0x00009d800000791a */ /* 0x000fe80000000000 */
[----:B------:R-:W1:Y:S02]  /*30e0*/  UTCATOMSWS.2CTA.FIND_AND_SET.ALIGN UP0, UR4, UR4 ;  /* 0x00000004000475e3 */ /* 0x000e640008200800 */
[----:B-1----:R-:W-:Y:S01]  /*30f0*/  MOV R10, UR4 ;  /* 0x00000004000a7c02 */ /* 0x002fe20008000f00 */
[----:B------:R-:W-:Y:S06]  /*3100*/  BRA.U UP0, `(.L_x_58) ;  /* 0x0000000100187547 */ /* 0x000fec000b800000 */
.L_x_59:
[----:B------:R-:W-:Y:S05]  /*3110*/  NANOSLEEP 0x64 ;  /* 0x000000640000795d */ /* 0x000fea0003800000 */
[----:B------:R-:W-:-:S05]  /*3120*/  UMOV UR4, 0x10 ;  /* 0x0000001000047882 */ /* 0x000fca0000000000 */
[----:B------:R-:W-:Y:S04]  /*3130*/  DEPBAR.LE SB1, 0x36 ;  /* 0x00009d800000791a */ /* 0x000fe80000000000 */
[----:B------:R-:W1:Y:S02]  /*3140*/  UTCATOMSWS.2CTA.FIND_AND_SET.ALIGN UP0, UR4, UR4 ;  /* 0x00000004000475e3 */ /* 0x000e640008200800 */
[----:B-1----:R-:W-:Y:S01]  /*3150*/  MOV R10, UR4 ;  /* 0x00000004000a7c02 */ /* 0x002fe20008000f00 */
[----:B------:R-:W-:Y:S05]  /*3160*/  BRA.U !UP0, `(.L_x_59) ;  /* 0xfffffffd08e87547 */ /* 0x000fea000b83ffff */
.L_x_58:
[----:B------:R-:W1:Y:S01]  /*3170*/  LDS R6, [UR5+0x10] ;  /* 0x00001005ff067984 */ /* 0x000e620008000800 */
[----:B------:R-:W-:Y:S01]  /*3180*/  IMAD.U32 R0, RZ, RZ, UR6 ;  /* 0x00000006ff007e24 */ /* 0x000fe2000f8e00ff */
[----:B------:R-:W-:-:S03]  /*3190*/  MOV R4, UR35 ;  /* 0x0000002300047c02 */ /* 0x000fc60008000f00 */
[----:B------:R-:W-:Y:S01]  /*31a0*/  VIADD R0, R0, 0x100 ;  /* 0x0000010000007836 */ /* 0x000fe20000000000 */
[----:B-1----:R-:W-:-:S04]  /*31b0*/  SHF.L.U32 R6, R6, 0x1f, RZ ;  /* 0x0000001f06067819 */ /* 0x002fc800000006ff */
[----:B------:R-:W1:Y:S02]  /*31c0*/  SYNCS.PHASECHK.TRANS64.TRYWAIT P0, [UR5+0x8], R6 ;  /* 0x00000806ff0075a7 */ /* 0x000e640008001105 */
[----:B-1----:R-:W-:Y:S05]  /*31d0*/  @P0 BRA `(.L_x_60) ;  /* 0x0000000000080947 */ /* 0x002fea0003800000 */
[----:B------:R-:W1:Y:S02]  /*31e0*/  SYNCS.PHASECHK.TRANS64.TRYWAIT P0, [UR5+0x8], R6 ;  /* 0x00000806ff0075a7 */ /* 0x000e640008001105 */
[----:B-1----:R-:W-:Y:S05]  /*31f0*/  @!P0 BRA `(.L_x_61) ;  /* 0x0000003c00848947 */ /* 0x002fea0003800000 */
.L_x_60:
[----:B------:R-:W-:Y:S01]  /*3200*/  PRMT R4, R4, 0x654, R0 ;  /* 0x0000065404047816 */ /* 0x000fe20000000000 */
[----:B------:R-:W-:Y:S01]  /*3210*/  HFMA2 R0, -RZ, RZ, 0, 5.9604644775390625e-08 ;  /* 0x00000001ff007431 */ /* 0x000fe200000001ff */
[----:B------:R-:W-:Y:S01]  /*3220*/  UPRMT UR4, UR35, 0x654, UR7 ;  /* 0x0000065423047896 */ /* 0x000fe20008000007 */
[----:B------:R-:W-:Y:S02]  /*3230*/  IMAD.MOV.U32 R8, RZ, RZ, 0xffff ;  /* 0x0000ffffff087424 */ /* 0x000fe400078e00ff */
[----:B-1----:R-:W-:Y:S02]  /*3240*/  IMAD.MOV.U32 R6, RZ, RZ, 0x4 ;  /* 0x00000004ff067424 */ /* 0x002fe400078e00ff */
[----:B------:R-:W-:Y:S01]  /*3250*/  IMAD.SHL.U32 R9, R10, 0x20, RZ ;  /* 0x000000200a097824 */ /* 0x000fe200078e00ff */
[----:B------:R-:W-:Y:S02]  /*3260*/  MOV R5, UR4 ;  /* 0x0000000400057c02 */ /* 0x000fe40008000f00 */
[-C--:B------:R-:W-:Y:S01]  /*3270*/  SHF.L.U32 R8, R8, R10.reuse, RZ ;  /* 0x0000000a08087219 */ /* 0x080fe200000006ff */
[----:B------:R1:W-:Y:S01]  /*3280*/  SYNCS.ARRIVE.TRANS64.RED RZ, [UR4], R6 ;  /* 0x00000006ffff79a7 */ /* 0x0003e20008000404 */
[----:B------:R-:W-:Y:S01]  /*3290*/  SHF.L.U32 R7, R0, R10, RZ ;  /* 0x0000000a00077219 */ /* 0x000fe200000006ff */
[----:B------:R1:W-:Y:S04]  /*32a0*/  STS [UR6+0x100], R9 ;  /* 0x00010009ff007988 */ /* 0x0003e80008000806 */
[----:B------:R1:W-:Y:S04]  /*32b0*/  STAS [R4.64], R10 ;  /* 0x0000000a04007dbd */ /* 0x0003e8000c0008ff */
[----:B------:R1:W-:Y:S04]  /*32c0*/  ATOMS.OR RZ, [UR5+0x14], R8 ;  /* 0x00001408ffff798c */ /* 0x0003e8000b000005 */
[----:B------:R1:W-:Y:S04]  /*32d0*/  ATOMS.OR RZ, [UR5+0x18], R7 ;  /* 0x00001807ffff798c */ /* 0x0003e8000b000005 */
[----:B------:R1:W-:Y:S02]  /*32e0*/  ATOMS.XOR RZ, [UR5+0x10], R0 ;  /* 0x00001000ffff798c */ /* 0x0003e4000b800005 */
.L_x_57:
[----:B------:R-:W-:Y:S05]  /*32f0*/  BSYNC B0 ;  /* 0x0000000000007941 */ /* 0x000fea0003800000 */
.L_x_56:
[----:B------:R-:W-:Y:S05]  /*3300*/  BRA.U UP1, `(.L_x_62) ;  /* 0x00000001016c7547 */ /* 0x000fea000b800000 */
[----:B------:R-:W-:-:S03]  /*3310*/  UMOV UR4, 0xffffffff ;  /* 0xffffffff00047882 */ /* 0x000fc60000000000 */
[----:B------:R-:W-:Y:S05]  /*3320*/  BRA.DIV UR4, `(.L_x_63) ;  /* 0x0000003e04507947 */ /* 0x000fea000b800000 */
[----:B------:R-:W-:-:S13]  /*3330*/  ELECT P0, URZ, PT ;  /* 0x0000000000ff782f */ /* 0x000fda0003800000 */
.L_x_127:
[----:B------:R-:W-:Y:S05]  /*3340*/  @!P0 BRA `(.L_x_62) ;  /* 0x00000000005c8947 */ /* 0x000fea0003800000 */
[----:B-1----:R-:W1:Y:S02]  /*3350*/  LDS R4, [UR5+0x10] ;  /* 0x00001005ff047984 */ /* 0x002e640008000800 */
[----:B-1----:R-:W-:-:S04]  /*3360*/  SHF.L.U32 R4, R4, 0x1f, RZ ;  /* 0x0000001f04047819 */ /* 0x002fc800000006ff */
[----:B------:R-:W1:Y:S02]  /*3370*/  SYNCS.PHASECHK.TRANS64.TRYWAIT P0, [UR5+0x8], R4 ;  /* 0x00000804ff0075a7 */ /* 0x000e640008001105 */
[----:B-1----:R-:W-:Y:S05]  /*3380*/  @P0 BRA `(.L_x_64) ;  /* 0x0000000000080947 */ /* 0x002fea0003800000 */
[----:B------:R-:W1:Y:S02]  /*3390*/  SYNCS.PHASECHK.TRANS64.TRYWAIT P0, [UR5+0x8], R4 ;  /* 0x00000804ff0075a7 */ /* 0x000e640008001105 */
[----:B-1----:R-:W-:Y:S05]  /*33a0*/  @!P0 BRA `(.L_x_65) ;  /* 0x0000003c00548947 */ /* 0x002fea0003800000 */
.L_x_64:
[----:B------:R-:W2:Y:S01]  /*33b0*/  LDS R6, [UR6+0x100] ;  /* 0x00010006ff067984 */ /* 0x000ea20008000800 */
[----:B-1----:R-:W-:Y:S02]  /*33c0*/  HFMA2 R0, -RZ, RZ, 0, 5.9604644775390625e-08 ;  /* 0x00000001ff007431 */ /* 0x002fe400000001ff */
[----:B------:R-:W-:Y:S01]  /*33d0*/  IMAD.MOV.U32 R4, RZ, RZ, 0xffff ;  /* 0x0000ffffff047424 */ /* 0x000fe200078e00ff */
[----:B------:R-:W-:Y:S01]  /*33e0*/  UPRMT UR4, UR35, 0x654, UR7 ;  /* 0x0000065423047896 */ /* 0x000fe20008000007 */
[----:B--2---:R-:W-:-:S03]  /*33f0*/  IMAD.SHL.U32 R5, R6, 0x20, RZ ;  /* 0x0000002006057824 */ /* 0x004fc600078e00ff */
[-C--:B------:R-:W-:Y:S02]  /*3400*/  SHF.L.U32 R4, R4, R6.reuse, RZ ;  /* 0x0000000604047219 */ /* 0x080fe400000006ff */
[----:B------:R-:W-:Y:S01]  /*3410*/  SHF.L.U32 R6, R0, R6, RZ ;  /* 0x0000000600067219 */ /* 0x000fe200000006ff */
[----:B------:R2:W-:Y:S04]  /*3420*/  STS [UR6+0x100], R5 ;  /* 0x00010005ff007988 */ /* 0x0005e80008000806 */
[----:B------:R2:W-:Y:S04]  /*3430*/  ATOMS.OR RZ, [UR5+0x14], R4 ;  /* 0x00001404ffff798c */ /* 0x0005e8000b000005 */
[----:B------:R2:W-:Y:S01]  /*3440*/  ATOMS.OR RZ, [UR5+0x18], R6 ;  /* 0x00001806ffff798c */ /* 0x0005e2000b000005 */
[----:B------:R-:W-:Y:S03]  /*3450*/  SYNCS.ARRIVE.TRANS64.RED.A1T0 RZ, [UR4], RZ ;  /* 0x000000ffffff79a7 */ /* 0x000fe60008100404 */
[----:B------:R2:W-:Y:S01]  /*3460*/  ATOMS.XOR RZ, [UR5+0x10], R0 ;  /* 0x00001000ffff798c */ /* 0x0005e2000b800005 */
[----:B------:R-:W-:Y:S05]  /*3470*/  BRA `(.L_x_62) ;  /* 0x0000000000107947 */ /* 0x000fea0003800000 */
.L_x_55:
[----:B------:R-:W-:Y:S02]  /*3480*/  MOV R0, 0xffffffff ;  /* 0xffffffff00007802 */ /* 0x000fe40000000f00 */
[----:B------:R-:W-:-:S03]  /*3490*/  MOV R4, 0x34c0 ;  /* 0x000034c000047802 */ /* 0x000fc60000000f00 */
[----:B------:R1:W-:Y:S04]  /*34a0*/  STS [UR6+0x100], R0 ;  /* 0x00010000ff007988 */ /* 0x0003e80008000806 */
[----:B-1---5:R-:W-:Y:S05]  /*34b0*/  CALL.REL.NOINC `($__internal_1_$__cuda_sm10x_tcgen05_guardrail_trap_phase_invalid_during_alloc) ;  /* 0x00000040005c7944 */ /* 0x022fea0003c00000 */
.L_x_62:
[----:B------:R-:W-:Y:S05]  /*34c0*/  WARPSYNC.ALL ;  /* 0x0000000000007948 */ /* 0x000fea0003800000 */
[----:B------:R-:W3:Y:S01]  /*34d0*/  S2UR UR4, SR_CgaCtaId ;  /* 0x00000000000479c3 */ /* 0x000ee20000008800 */
[----:B------:R-:W-:Y:S01]  /*34e0*/  UMOV UR17, 0x400 ;  /* 0x0000040000117882 */ /* 0x000fe20000000000 */
[----:B------:R-:W-:-:S06]  /*34f0*/  NOP ;  /* 0x0000000000007918 */ /* 0x000fcc0000000000 */
[----:B------:R-:W-:Y:S06]  /*3500*/  BAR.ARV 0x6, 0xa0 ;  /* 0x0182800000007b1d */ /* 0x000fec0000002000 */
[----:B------:R-:W4:Y:S01]  /*3510*/  LDCU UR6, c[0x0][0x38c] ;  /* 0x00007180ff0677ac */ /* 0x000f220008000800 */
[----:B------:R-:W-:Y:S01]  /*3520*/  LOP3.LUT R3, R3, 0xffff, RZ, 0xc0, !PT ;  /* 0x0000ffff03037812 */ /* 0x000fe200078ec0ff */
[----:B-1----:R-:W-:Y:S01]  /*3530*/  IMAD.MOV.U32 R9, RZ, RZ, 0x1 ;  /* 0x00000001ff097424 */ /* 0x002fe200078e00ff */
[----:B------:R-:W-:Y:S01]  /*3540*/  LOP3.LUT R2, R2, 0xffff, RZ, 0xc0, !PT ;  /* 0x0000ffff02027812 */ /* 0x000fe200078ec0ff */
[----:B------:R-:W-:Y:S01]  /*3550*/  IMAD.MOV.U32 R8, RZ, RZ, RZ ;  /* 0x000000ffff087224 */ /* 0x000fe200078e00ff */
[----:B------:R-:W-:Y:S01]  /*3560*/  R2UR UR20, R3 ;  /* 0x00000000031472ca */ /* 0x000fe200000e0000 */
[----:B------:R-:W-:Y:S01]  /*3570*/  UMOV UR24, URZ ;  /* 0x000000ff00187c82 */ /* 0x000fe20008000000 */
[----:B------:R-:W-:-:S02]  /*3580*/  R2UR UR30, R2 ;  /* 0x00000000021e72ca */ /* 0x000fc400000e0000 */
[----:B------:R-:W-:Y:S01]  /*3590*/  CS2R R2, SRZ ;  /* 0x0000000000027805 */ /* 0x000fe2000001ff00 */
[----:B------:R-:W-:Y:S01]  /*35a0*/  UMOV UR15, URZ ;  /* 0x000000ff000f7c82 */ /* 0x000fe20008000000 */
[----:B---3--:R-:W-:Y:S01]  /*35b0*/  ULEA UR17, UR4, UR17, 0x18 ;  /* 0x0000001104117291 */ /* 0x008fe2000f8ec0ff */
[----:B------:R-:W-:Y:S01]  /*35c0*/  UMOV UR14, URZ ;  /* 0x000000ff000e7c82 */ /* 0x000fe20008000000 */
[----:B------:R-:W-:Y:S02]  /*35d0*/  UISETP.NE.AND UP3, UPT, UR33, URZ, UPT ;  /* 0x000000ff2100728c */ /* 0x000fe4000bf65270 */
[----:B------:R-:W-:Y:S02]  /*35e0*/  UIADD3 UR5, UPT, UPT, UR17, 0x2400, URZ ;  /* 0x0000240011057890 */ /* 0x000fe4000fffe0ff */
[----:B------:R-:W-:-:S03]  /*35f0*/  UIADD3 UR4, UPT, UPT, UR17, 0x5400, URZ ;  /* 0x0000540011047890 */ /* 0x000fc6000fffe0ff */
[----:B--2---:R-:W1:Y:S01]  /*3600*/  LDS R0, [UR17+0x100] ;  /* 0x00010011ff007984 */ /* 0x004e620008000800 */
[----:B----4-:R-:W-:Y:S02]  /*3610*/  UIADD3 UR6, UPT, UPT, UR6, 0x3f, URZ ;  /* 0x0000003f06067890 */ /* 0x010fe4000fffe0ff */
[----:B------:R-:W-:Y:S02]  /*3620*/  USHF.R.U32.HI UR5, URZ, 0x4, UR5 ;  /* 0x00000004ff057899 */ /* 0x000fe40008011605 */
[----:B------:R-:W-:Y:S02]  /*3630*/  USHF.R.S32.HI UR25, URZ, 0x1f, UR6 ;  /* 0x0000001fff197899 */ /* 0x000fe40008011406 */
[----:B------:R-:W-:Y:S02]  /*3640*/  USHF.R.U32.HI UR4, URZ, 0x4, UR4 ;  /* 0x00000004ff047899 */ /* 0x000fe40008011604 */
[----:B------:R-:W-:Y:S02]  /*3650*/  ULEA.HI UR25, UR25, UR6, URZ, 0x6 ;  /* 0x0000000619197291 */ /* 0x000fe4000f8f30ff */
[----:B------:R-:W-:-:S02]  /*3660*/  ULOP3.LUT UR5, UR5, 0x3fff, URZ, 0xc0, !UPT ;  /* 0x00003fff05057892 */ /* 0x000fc4000f8ec0ff */
[----:B------:R-:W-:Y:S02]  /*3670*/  USHF.R.S32.HI UR25, URZ, 0x6, UR25 ;  /* 0x00000006ff197899 */ /* 0x000fe40008011419 */
[----:B------:R-:W-:Y:S02]  /*3680*/  ULOP3.LUT UR22, UR4, 0x3fff, URZ, 0xc0, !UPT ;  /* 0x00003fff04167892 */ /* 0x000fe4000f8ec0ff */
[----:B------:R-:W-:Y:S02]  /*3690*/  UISETP.LT.AND UP0, UPT, UR25, 0x1, UPT ;  /* 0x000000011900788c */ /* 0x000fe4000bf01270 */
[----:B------:R-:W-:Y:S02]  /*36a0*/  ULOP3.LUT UR21, UR5, 0x10000, URZ, 0xfc, !UPT ;  /* 0x0001000005157892 */ /* 0x000fe4000f8efcff */
[----:B------:R-:W-:Y:S02]  /*36b0*/  ULOP3.LUT UR22, UR22, 0x10000, URZ, 0xfc, !UPT ;  /* 0x0001000016167892 */ /* 0x000fe4000f8efcff */
[----:B------:R-:W-:Y:S01]  /*36c0*/  USEL UR31, UR25, 0x1, !UP0 ;  /* 0x00000001191f7887 */ /* 0x000fe2000c000000 */
[----:B------:R-:W-:Y:S01]  /*36d0*/  UMOV UR28, 0x0 ;  /* 0x00000000001c7882 */ /* 0x000fe20000000000 */
[----:B------:R-:W-:Y:S01]  /*36e0*/  UMOV UR29, 0x8100010 ;  /* 0x08100010001d7882 */ /* 0x000fe20000000000 */
[----:B------:R-:W-:Y:S01]  /*36f0*/  UMOV UR26, 0x0 ;  /* 0x00000000001a7882 */ /* 0x000fe20000000000 */
[----:B------:R-:W-:Y:S01]  /*3700*/  UMOV UR27, 0x8100010 ;  /* 0x08100010001b7882 */ /* 0x000fe20000000000 */
[----:B-1----:R-:W-:-:S15]  /*3710*/  R2UR UR32, R0 ;  /* 0x00000000002072ca */ /* 0x002fde00000e0000 */
.L_x_73:
[C---:B------:R-:W-:Y:S02]  /*3720*/  LEA R0, R8.reuse, UR17, 0x3 ;  /* 0x0000001108007c11 */ /* 0x040fe4000f8e18ff */
[----:B------:R-:W-:Y:S02]  /*3730*/  SHF.L.U32 R4, R3, 0x1f, RZ ;  /* 0x0000001f03047819 */ /* 0x000fe400000006ff */
[----:B------:R-:W-:Y:S02]  /*3740*/  LEA R5, R8, UR17, 0x4 ;  /* 0x0000001108057c11 */ /* 0x000fe4000f8e20ff */
[----:B------:R-:W1:Y:S02]  /*3750*/  SYNCS.PHASECHK.TRANS64.TRYWAIT P0, [R0+URZ+0x50], R4 ;  /* 0x00005004000075a7 */ /* 0x000e6400080011ff */
[----:B-1-3--:R-:W-:Y:S05]  /*3760*/  @!P0 BRA `(.L_x_66) ;  /* 0x00000038007c8947 */ /* 0x00afea0003800000 */
.L_x_128:
[----:B-1----:R-:W1:Y:S01]  /*3770*/  LDS.128 R4, [R5+0xe0] ;  /* 0x0000e00005047984 */ /* 0x002e620000000c00 */
[----:B------:R-:W-:Y:S02]  /*3780*/  VIADD R0, R0, 0x60 ;  /* 0x0000006000007836 */ /* 0x000fe40000000000 */
[----:B------:R-:W-:Y:S01]  /*3790*/  VIADD R8, R8, 0x1 ;  /* 0x0000000108087836 */ /* 0x000fe20000000000 */
[----:B------:R-:W-:Y:S01]  /*37a0*/  @!PT LDS RZ, [RZ] ;  /* 0x00000000fffff984 */ /* 0x000fe20000000800 */
[----:B------:R-:W-:Y:S01]  /*37b0*/  @!PT LDS RZ, [RZ] ;  /* 0x00000000fffff984 */ /* 0x000fe20000000800 */
[----:B------:R-:W-:Y:S01]  /*37c0*/  @!PT LDS RZ, [RZ] ;  /* 0x00000000fffff984 */ /* 0x000fe20000000800 */
[----:B------:R-:W-:Y:S01]  /*37d0*/  @!PT LDS RZ, [RZ] ;  /* 0x00000000fffff984 */ /* 0x000fe20000000800 */
[----:B------:R2:W-:Y:S06]  /*37e0*/  MEMBAR.ALL.CTA ;  /* 0x0000000000007992 */ /* 0x0005ec0000008000 */
[----:B--2---:R-:W2:Y:S01]  /*37f0*/  FENCE.VIEW.ASYNC.S ;  /* 0x00000000000073c6 */ /* 0x004ea20000000000 */
[----:B------:R-:W-:-:S04]  /*3800*/  PRMT R0, RZ, 0x654, R0 ;  /* 0x00000654ff007816 */ /* 0x000fc80000000000 */
[----:B--2---:R2:W-:Y:S01]  /*3810*/  SYNCS.ARRIVE.TRANS64.RED.A1T0 RZ, [R0+URZ], RZ ;  /* 0x000000ff00ff79a7 */ /* 0x0045e200081004ff */
[----:B-1----:R-:W-:Y:S01]  /*3820*/  LOP3.LUT P1, RZ, R6, 0x1, RZ, 0xc0, !PT ;  /* 0x0000000106ff7812 */ /* 0x002fe2000782c0ff */
[----:B--2---:R-:W-:-:S12]  /*3830*/  BRA.U UP3, `(.L_x_67) ;  /* 0x0000000103e07547 */ /* 0x004fd8000b800000 */
[----:B------:R-:W1:Y:S01]  /*3840*/  LDCU UR4, c[0x0][0x38c] ;  /* 0x00007180ff0477ac */ /* 0x000e620008000800 */
[----:B------:R-:W-:Y:S02]  /*3850*/  PLOP3.LUT P2, PT, PT, PT, PT, 0x80, 0x8 ;  /* 0x000000000008781c */ /* 0x000fe40003f4f070 */
[----:B------:R-:W-:Y:S01]  /*3860*/  SHF.L.U32 R4, R9, 0x1f, RZ ;  /* 0x0000001f09047819 */ /* 0x000fe200000006ff */
[----:B------:R-:W-:Y:S02]  /*3870*/  ULEA UR23, UR24, UR17, 0x3 ;  /* 0x0000001118177291 */ /* 0x000fe4000f8e18ff */
[----:B------:R-:W-:Y:S02]  /*3880*/  ULEA UR18, UR24, UR32, 0x5 ;  /* 0x0000002018127291 */ /* 0x000fe4000f8e28ff */
[----:B-1----:R-:W-:-:S06]  /*3890*/  UISETP.GE.AND UP0, UPT, UR4, 0x1, UPT ;  /* 0x000000010400788c */ /* 0x002fcc000bf06270 */
[----:B------:R-:W-:-:S05]  /*38a0*/  PLOP3.LUT P0, PT, PT, PT, UP0, 0x80, 0x8 ;  /* 0x000000000008781c */ /* 0x000fca0003f0f008 */
[----:B------:R-:W-:-:S08]  /*38b0*/  @UP0 ULEA UR4, UR15, UR17, 0x3 ;  /* 0x000000110f040291 */ /* 0x000fd0000f8e18ff */
[----:B------:R-:W-:-:S04]  /*38c0*/  @P0 SHF.L.U32 R0, R2, 0x1f, RZ ;  /* 0x0000001f02000819 */ /* 0x000fc800000006ff */
[----:B------:R1:W2:Y:S01]  /*38d0*/  @P0 SYNCS.PHASECHK.TRANS64.TRYWAIT P2, [UR4], R0 ;  /* 0x00000000ff0005a7 */ /* 0x0002a20008041104 */
[----:B------:R-:W3:Y:S02]  /*38e0*/  SYNCS.PHASECHK.TRANS64.TRYWAIT P0, [UR23+0x90], R4 ;  /* 0x00009004ff0075a7 */ /* 0x000ee40008001117 */
[----:B-123--:R-:W-:Y:S05]  /*38f0*/  @!P0 BRA `(.L_x_68) ;  /* 0x00000038002c8947 */ /* 0x00efea0003800000 */
.L_x_130:
[----:B------:R-:W-:Y:S01]  /*3900*/  UMOV UR19, UR14 ;  /* 0x0000000e00137c82 */ /* 0x000fe20008000000 */
[----:B------:R-:W-:Y:S05]  /*3910*/  BRA.U !UP0, `(.L_x_69) ;  /* 0x0000000108987547 */ /* 0x000fea000b800000 */
[----:B------:R-:W-:Y:S02]  /*3920*/  UIADD3 UR19, UPT, UPT, UR31, UR14, URZ ;  /* 0x0000000e1f137290 */ /* 0x000fe4000fffe0ff */
[----:B------:R-:W-:Y:S01]  /*3930*/  UPLOP3.LUT UP2, UPT, UPT, UPT, UPT, 0x40, 0x4 ;  /* 0x000000000004789c */ /* 0x000fe20003f4e870 */
[----:B------:R-:W-:Y:S01]  /*3940*/  UMOV UR16, UR25 ;  /* 0x0000001900107c82 */ /* 0x000fe20008000000 */
[----:B------:R-:W-:-:S09]  /*3950*/  UMOV UR6, UR15 ;  /* 0x0000000f00067c82 */ /* 0x000fd20008000000 */
.L_x_72:
[----:B--2---:R-:W-:Y:S01]  /*3960*/  ULEA UR5, UR6, UR17, 0x3 ;  /* 0x0000001106057291 */ /* 0x004fe2000f8e18ff */
[----:B---3--:R-:W-:Y:S11]  /*3970*/  @P2 BRA `(.L_x_70) ;  /* 0x00000000000c2947 */ /* 0x008ff60003800000 */
[----:B-1----:R-:W-:Y:S04]  /*3980*/  SHF.L.U32 R4, R2, 0x1f, RZ ;  /* 0x0000001f02047819 */ /* 0x002fe800000006ff */
[----:B------:R-:W1:Y:S02]  /*3990*/  SYNCS.PHASECHK.TRANS64.TRYWAIT P0, [UR5], R4 ;  /* 0x00000004ff0075a7 */ /* 0x000e640008001105 */
[----:B-1----:R-:W-:Y:S05]  /*39a0*/  @!P0 BRA `(.L_x_71) ;  /* 0x0000003800188947 */ /* 0x002fea0003800000 */
.L_x_70:
[----:B------:R-:W-:Y:S01]  /*39b0*/  UISETP.NE.AND UP0, UPT, UR16, 0x1, UPT ;  /* 0x000000011000788c */ /* 0x000fe2000bf05270 */
[----:B------:R-:W-:Y:S01]  /*39c0*/  PLOP3.LUT P2, PT, PT, PT, PT, 0x80, 0x8 ;  /* 0x000000000008781c */ /* 0x000fe20003f4f070 */
[----:B------:R-:W-:Y:S02]  /*39d0*/  UIADD3 UR4, UPT, UPT, UR6, 0x1, URZ ;  /* 0x0000000106047890 */ /* 0x000fe4000fffe0ff */
[----:B------:R-:W-:Y:S02]  /*39e0*/  ULEA UR12, UR6, UR22, 0x7 ;  /* 0x00000016060c7291 */ /* 0x000fe4000f8e38ff */
[----:B------:R-:W-:Y:S01]  /*39f0*/  UISETP.NE.AND UP1, UPT, UR4, 0x3, UPT ;  /* 0x000000030400788c */ /* 0x000fe2000bf25270 */
[----:B------:R-:W-:Y:S01]  /*3a00*/  PLOP3.LUT P0, PT, PT, PT, UP0, 0x80, 0x8 ;  /* 0x000000000008781c */ /* 0x000fe20003f0f008 */
[----:B------:R-:W-:Y:S02]  /*3a10*/  UIADD3 UR10, UPT, UPT, UR12, 0x2, URZ ;  /* 0x000000020c0a7890 */ /* 0x000fe4000fffe0ff */
[----:B------:R-:W-:Y:S02]  /*3a20*/  USEL UR7, URZ, 0x1, UP1 ;  /* 0x00000001ff077887 */ /* 0x000fe40008800000 */
[----:B------:R-:W-:Y:S02]  /*3a30*/  USEL UR15, UR4, URZ, UP1 ;  /* 0x000000ff040f7287 */ /* 0x000fe40008800000 */
[----:B------:R-:W-:Y:S02]  /*3a40*/  UIADD3 UR14, UPT, UPT, UR14, 0x1, URZ ;  /* 0x000000010e0e7890 */ /* 0x000fe4000fffe0ff */
[----:B------:R-:W-:Y:S01]  /*3a50*/  @UP0 ULEA UR4, UR15, UR17, 0x3 ;  /* 0x000000110f040291 */ /* 0x000fe2000f8e18ff */
[----:B------:R-:W-:Y:S01]  /*3a60*/  LOP3.LUT R2, R2, UR7, RZ, 0x3c, !PT ;  /* 0x0000000702027c12 */ /* 0x000fe2000f8e3cff */
[----:B------:R-:W-:Y:S01]  /*3a70*/  UIADD3 UR7, UPT, UPT, UR5, 0x18, URZ ;  /* 0x0000001805077890 */ /* 0x000fe2000fffe0ff */
[----:B------:R-:W-:Y:S02]  /*3a80*/  UMOV UR13, 0x80004020 ;  /* 0x80004020000d7882 */ /* 0x000fe40000000000 */
[----:B-1----:R-:W-:Y:S01]  /*3a90*/  @P0 SHF.L.U32 R0, R2, 0x1f, RZ ;  /* 0x0000001f02000819 */ /* 0x002fe200000006ff */
[----:B------:R-:W-:Y:S01]  /*3aa0*/  UMOV UR5, 0x80004020 ;  /* 0x8000402000057882 */ /* 0x000fe20000000000 */
[----:B------:R-:W-:Y:S01]  /*3ab0*/  UMOV UR11, 0x80004020 ;  /* 0x80004020000b7882 */ /* 0x000fe20000000000 */
[----:B------:R-:W-:Y:S01]  /*3ac0*/  UMOV UR9, 0x80004020 ;  /* 0x8000402000097882 */ /* 0x000fe20000000000 */
[----:B------:R2:W3:Y:S01]  /*3ad0*/  @P0 SYNCS.PHASECHK.TRANS64.TRYWAIT P2, [UR4], R0 ;  /* 0x00000000ff0005a7 */ /* 0x0004e20008041104 */
[----:B------:R-:W-:Y:S02]  /*3ae0*/  ULEA UR4, UR6, UR21, 0x8 ;  /* 0x0000001506047291 */ /* 0x000fe4000f8e40ff */
[----:B------:R-:W-:Y:S02]  /*3af0*/  UISETP.NE.AND UP0, UPT, UR14, UR19, UPT ;  /* 0x000000130e00728c */ /* 0x000fe4000bf05270 */
[----:B------:R-:W-:Y:S02]  /*3b00*/  UIADD3 UR8, UPT, UPT, UR4, 0x2, URZ ;  /* 0x0000000204087890 */ /* 0x000fe4000fffe0ff */
[----:B------:R-:W-:Y:S01]  /*3b10*/  UIADD3 UR16, UPT, UPT, UR16, -0x1, URZ ;  /* 0xffffffff10107890 */ /* 0x000fe2000fffe0ff */
[----:B------:R-:W-:Y:S02]  /*3b20*/  UMOV UR6, UR15 ;  /* 0x0000000f00067c82 */ /* 0x000fe40008000000 */
[----:B------:R2:W-:Y:S01]  /*3b30*/  UTCQMMA.2CTA gdesc[UR4], gdesc[UR12], tmem[UR18], tmem[UR28], idesc[UR29], UP2 ;  /* 0x00ff1c0c040075ea */ /* 0x0005e20009200312 */
[----:B------:R-:W-:Y:S03]  /*3b40*/  UPLOP3.LUT UP2, UPT, UPT, UPT, UPT, 0x80, 0x8 ;  /* 0x000000000008789c */ /* 0x000fe60003f4f070 */
[----:B------:R2:W-:Y:S01]  /*3b50*/  UTCQMMA.2CTA gdesc[UR8], gdesc[UR10], tmem[UR18], tmem[UR26], idesc[UR27], UPT ;  /* 0x00ff1a0a080075ea */ /* 0x0005e2000ba00312 */
[----:B------:R2:W-:Y:S01]  /*3b60*/  UTCBAR.2CTA.MULTICAST [UR7], URZ, UR20 ;  /* 0x000000ff070073e9 */ /* 0x0005e20008200814 */
[----:B------:R-:W-:Y:S06]  /*3b70*/  BRA.U UP0, `(.L_x_72) ;  /* 0xfffffffd00787547 */ /* 0x000fec000b83ffff */
.L_x_69:
[----:B--2---:R-:W-:Y:S01]  /*3b80*/  UIADD3 UR4, UPT, UPT, UR23, 0x70, URZ ;  /* 0x0000007017047890 */ /* 0x004fe2000fffe0ff */
[----:B------:R-:W-:-:S08]  /*3b90*/  UMOV UR14, UR19 ;  /* 0x00000013000e7c82 */ /* 0x000fd00008000000 */
[----:B------:R2:W-:Y:S01]  /*3ba0*/  UTCBAR.2CTA.MULTICAST [UR4], URZ, UR30 ;  /* 0x000000ff040073e9 */ /* 0x0005e2000820081e */
[----:B------:R-:W-:Y:S02]  /*3bb0*/  NOP ;  /* 0x0000000000007918 */ /* 0x000fe40000000000 */
.L_x_67:
[----:B--2---:R-:W-:Y:S01]  /*3bc0*/  UIADD3 UR4, UPT, UPT, UR24, 0x1, URZ ;  /* 0x0000000118047890 */ /* 0x004fe2000fffe0ff */
[----:B------:R-:W-:-:S03]  /*3bd0*/  ISETP.NE.AND P0, PT, R8, 0x2, PT ;  /* 0x000000020800780c */ /* 0x000fc60003f05270 */
[----:B------:R-:W-:Y:S01]  /*3be0*/  UISETP.NE.AND UP0, UPT, UR4, 0x4, UPT ;  /* 0x000000040400788c */ /* 0x000fe2000bf05270 */
[----:B-1----:R-:W-:Y:S02]  /*3bf0*/  SEL R0, RZ, 0x1, P0 ;  /* 0x00000001ff007807 */ /* 0x002fe40000000000 */
[----:B------:R-:W-:Y:S01]  /*3c00*/  SEL R8, R8, RZ, P0 ;  /* 0x000000ff08087207 */ /* 0x000fe20000000000 */
[----:B------:R-:W-:Y:S01]  /*3c10*/  USEL UR5, URZ, 0x1, UP0 ;  /* 0x00000001ff057887 */ /* 0x000fe20008000000 */
[----:B------:R-:W-:Y:S01]  /*3c20*/  LOP3.LUT R3, R3, R0, RZ, 0x3c, !PT ;  /* 0x0000000003037212 */ /* 0x000fe200078e3cff */
[----:B------:R-:W-:-:S04]  /*3c30*/  USEL UR24, UR4, URZ, UP0 ;  /* 0x000000ff04187287 */ /* 0x000fc80008000000 */
[----:B------:R-:W-:Y:S01]  /*3c40*/  LOP3.LUT R9, R9, UR5, RZ, 0x3c, !PT ;  /* 0x0000000509097c12 */ /* 0x000fe2000f8e3cff */
[----:B------:R-:W-:Y:S07]  /*3c50*/  @P1 BRA `(.L_x_73) ;  /* 0xfffffff800b01947 */ /* 0x000fee000383ffff */
[----:B------:R-:W1:Y:S01]  /*3c60*/  S2UR UR8, SR_CgaCtaId ;  /* 0x00000000000879c3 */ /* 0x000e620000008800 */
[----:B------:R-:W-:Y:S01]  /*3c70*/  ELECT P0, URZ, PT ;  /* 0x0000000000ff782f */ /* 0x000fe20003800000 */
[----:B------:R-:W-:Y:S01]  /*3c80*/  HFMA2 R0, -RZ, RZ, 0, 5.9604644775390625e-08 ;  /* 0x00000001ff007431 */ /* 0x000fe200000001ff */
[----:B------:R-:W-:-:S05]  /*3c90*/  UMOV UR4, 0x40 ;  /* 0x0000004000047882 */ /* 0x000fca0000000000 */
[----:B------:R-:W-:Y:S01]  /*3ca0*/  UVIRTCOUNT.DEALLOC.SMPOOL 0x80 ;  /* 0x000000800000784c */ /* 0x000fe20000000000 */
[----:B------:R-:W-:Y:S02]  /*3cb0*/  UISETP.NE.AND UP1, UPT, UR33, URZ, UPT ;  /* 0x000000ff2100728c */ /* 0x000fe4000bf25270 */
[----:B-1----:R-:W-:-:S09]  /*3cc0*/  ULEA UR8, UR8, UR4, 0x18 ;  /* 0x0000000408087291 */ /* 0x002fd2000f8ec0ff */
[----:B------:R1:W-:Y:S01]  /*3cd0*/  @P0 STS.U8 [UR8+0x1c], R0 ;  /* 0x00001c00ff000988 */ /* 0x0003e20008000008 */
[----:B------:R-:W-:Y:S05]  /*3ce0*/  BRA.U UP1, `(.L_x_74) ;  /* 0x0000000101a07547 */ /* 0x000fea000b800000 */
[----:B------:R-:W-:Y:S01]  /*3cf0*/  UIADD3 UR7, UPT, UPT, UR17, 0x90, URZ ;  /* 0x0000009011077890 */ /* 0x000fe2000fffe0ff */
[----:B------:R-:W-:-:S03]  /*3d00*/  SHF.L.U32 R2, R9, 0x1f, RZ ;  /* 0x0000001f09027819 */ /* 0x000fc600000006ff */
[----:B------:R-:W-:-:S09]  /*3d10*/  ULEA UR4, UR24, UR7, 0x3 ;  /* 0x0000000718047291 */ /* 0x000fd2000f8e18ff */
[----:B------:R-:W2:Y:S02]  /*3d20*/  SYNCS.PHASECHK.TRANS64.TRYWAIT P0, [UR4], R2 ;  /* 0x00000002ff0075a7 */ /* 0x000ea40008001104 */
[----:B--2---:R-:W-:Y:S05]  /*3d30*/  @!P0 BRA `(.L_x_75) ;  /* 0x00000034004c8947 */ /* 0x004fea0003800000 */
.L_x_133:
[----:B------:R-:W-:-:S04]  /*3d40*/  UIADD3 UR4, UPT, UPT, UR24, 0x1, URZ ;  /* 0x0000000118047890 */ /* 0x000fc8000fffe0ff */
[----:B------:R-:W-:-:S04]  /*3d50*/  UISETP.NE.AND UP0, UPT, UR4, 0x4, UPT ;  /* 0x000000040400788c */ /* 0x000fc8000bf05270 */
[----:B------:R-:W-:Y:S02]  /*3d60*/  USEL UR6, URZ, 0x1, UP0 ;  /* 0x00000001ff067887 */ /* 0x000fe40008000000 */
[----:B------:R-:W-:-:S04]  /*3d70*/  USEL UR4, UR4, URZ, UP0 ;  /* 0x000000ff04047287 */ /* 0x000fc80008000000 */
[----:B------:R-:W-:Y:S01]  /*3d80*/  ULEA UR5, UR4, UR7, 0x3 ;  /* 0x0000000704057291 */ /* 0x000fe2000f8e18ff */
[----:B-1----:R-:W-:-:S04]  /*3d90*/  LOP3.LUT R2, R9, UR6, RZ, 0x3c, !PT ;  /* 0x0000000609027c12 */ /* 0x002fc8000f8e3cff */
[----:B------:R-:W-:-:S04]  /*3da0*/  SHF.L.U32 R3, R2, 0x1f, RZ ;  /* 0x0000001f02037819 */ /* 0x000fc800000006ff */
[----:B------:R-:W1:Y:S02]  /*3db0*/  SYNCS.PHASECHK.TRANS64.TRYWAIT P0, [UR5], R3 ;  /* 0x00000003ff0075a7 */ /* 0x000e640008001105 */
[----:B-1----:R-:W-:Y:S05]  /*3dc0*/  @!P0 BRA `(.L_x_76) ;  /* 0x0000003400408947 */ /* 0x002fea0003800000 */
.L_x_135:
        /* <DEDUP_REMOVED lines=9> */
.L_x_137:
[----:B------:R-:W-:-:S04]  /*3e60*/  UIADD3 UR4, UPT, UPT, UR4, 0x1, URZ ;  /* 0x0000000104047890 */ /* 0x000fc8000fffe0ff */
[----:B------:R-:W-:-:S04]  /*3e70*/  UISETP.NE.AND UP0, UPT, UR4, 0x4, UPT ;  /* 0x000000040400788c */ /* 0x000fc8000bf05270 */
[----:B------:R-:W-:Y:S02]  /*3e80*/  USEL UR5, URZ, 0x1, UP0 ;  /* 0x00000001ff057887 */ /* 0x000fe40008000000 */
[----:B------:R-:W-:-:S04]  /*3e90*/  USEL UR4, UR4, URZ, UP0 ;  /* 0x000000ff04047287 */ /* 0x000fc80008000000 */
[----:B------:R-:W-:Y:S01]  /*3ea0*/  ULEA UR4, UR4, UR7, 0x3 ;  /* 0x0000000704047291 */ /* 0x000fe2000f8e18ff */
[----:B------:R-:W-:-:S04]  /*3eb0*/  LOP3.LUT R2, R2, UR5, RZ, 0x3c, !PT ;  /* 0x0000000502027c12 */ /* 0x000fc8000f8e3cff */
[----:B------:R-:W-:Y:S01]  /*3ec0*/  SHF.L.U32 R2, R2, 0x1f, RZ ;  /* 0x0000001f02027819 */ /* 0x000fe200000006ff */
[----:B-1----:R-:W-:-:S04]  /*3ed0*/  IMAD.U32 R0, RZ, RZ, UR4 ;  /* 0x00000004ff007e24 */ /* 0x002fc8000f8e00ff */
[----:B------:R1:W2:Y:S03]  /*3ee0*/  SYNCS.PHASECHK.TRANS64.TRYWAIT P0, [R0+URZ], R2 ;  /* 0x00000002000075a7 */ /* 0x0002a600080011ff */
[----:B--2---:R-:W-:Y:S05]  /*3ef0*/  @!P0 NANOSLEEP.SYNCS 0x989680 ;  /* 0x009896800000895d */ /* 0x004fea0003900000 */
[----:B------:R-:W2:Y:S02]  /*3f00*/  @!P0 SYNCS.PHASECHK.TRANS64 P0, [R0+URZ], R2 ;  /* 0x00000002000085a7 */ /* 0x000ea400080010ff */
[----:B--2---:R-:W-:Y:S05]  /*3f10*/  @P0 BRA `(.L_x_78) ;  /* 0x0000000000200947 */ /* 0x004fea0003800000 */
.L_x_79:
[----:B--2---:R2:W4:Y:S02]  /*3f20*/  SYNCS.PHASECHK.TRANS64.TRYWAIT P0, [R0+URZ], R2 ;  /* 0x00000002000075a7 */ /* 0x00452400080011ff */
[----:B----4-:R-:W-:Y:S05]  /*3f30*/  @!P0 NANOSLEEP.SYNCS 0x989680 ;  /* 0x009896800000895d */ /* 0x010fea0003900000 */
[----:B------:R-:W4:Y:S02]  /*3f40*/  @!P0 SYNCS.PHASECHK.TRANS64 P0, [R0+URZ], R2 ;  /* 0x00000002000085a7 */ /* 0x000f2400080010ff */
[----:B----4-:R-:W-:Y:S05]  /*3f50*/  @!P0 BRA `(.L_x_79) ;  /* 0xfffffffc00f08947 */ /* 0x010fea000383ffff */
[----:B------:R-:W-:Y:S05]  /*3f60*/  BRA `(.L_x_78) ;  /* 0x00000000000c7947 */ /* 0x000fea0003800000 */
.L_x_74:
[----:B------:R-:W-:-:S04]  /*3f70*/  UIADD3 UR4, UPT, UPT, UR17, 0xd0, URZ ;  /* 0x000000d011047890 */ /* 0x000fc8000fffe0ff */
[----:B------:R-:W-:-:S09]  /*3f80*/  UPRMT UR4, UR35, 0x654, UR4 ;  /* 0x0000065423047896 */ /* 0x000fd20008000004 */
[----:B------:R-:W-:Y:S03]  /*3f90*/  SYNCS.ARRIVE.TRANS64.RED.A1T0 RZ, [UR4], RZ ;  /* 0x000000ffffff79a7 */ /* 0x000fe60008100404 */
.L_x_78:
[----:B-12---:R-:W-:Y:S01]  /*3fa0*/  SHF.L.U32 R2, RZ, 0x1f, RZ ;  /* 0x0000001fff027819 */ /* 0x006fe200000006ff */
[----:B------:R-:W-:Y:S01]  /*3fb0*/  UIADD3 UR4, UPT, UPT, UR17, 0xd0, URZ ;  /* 0x000000d011047890 */ /* 0x000fe2000fffe0ff */
[----:B------:R-:W-:Y:S02]  /*3fc0*/  PLOP3.LUT P0, PT, PT, PT, UP1, 0x80, 0x8 ;  /* 0x000000000008781c */ /* 0x000fe40003f0f018 */
[----:B------:R-:W1:Y:S02]  /*3fd0*/  SYNCS.PHASECHK.TRANS64.TRYWAIT P1, [UR17+0xd0], R2 ;  /* 0x0000d002ff0075a7 */ /* 0x000e640008021111 */
[----:B-1----:R-:W-:Y:S09]  /*3fe0*/  @!P1 BRA `(.L_x_80) ;  /* 0x0000003000e89947 */ /* 0x002ff20003800000 */
.L_x_139:
[----:B------:R-:W-:Y:S01]  /*3ff0*/  @!UP1 UPRMT UR4, UR35, 0x654, UR4 ;  /* 0x0000065423049896 */ /* 0x000fe20008000004 */
[----:B------:R-:W-:Y:S01]  /*4000*/  UMOV UR5, 0xffff ;  /* 0x0000ffff00057882 */ /* 0x000fe20000000000 */
[----:B------:R-:W-:-:S07]  /*4010*/  UMOV UR6, 0x1 ;  /* 0x0000000100067882 */ /* 0x000fce0000000000 */
[----:B------:R-:W-:Y:S01]  /*4020*/  @!P0 SYNCS.ARRIVE.TRANS64.RED.A1T0 RZ, [UR4], RZ ;  /* 0x000000ffffff89a7 */ /* 0x000fe20008100404 */
[----:B------:R-:W-:Y:S01]  /*4030*/  NOP ;  /* 0x0000000000007918 */ /* 0x000fe20000000000 */
[----:B-1----:R-:W1:Y:S01]  /*4040*/  LDS R0, [UR8+0x14] ;  /* 0x00001408ff007984 */ /* 0x002e620008000800 */
[----:B------:R-:W-:-:S04]  /*4050*/  ULOP3.LUT UR4, UR32, 0xffff, URZ, 0xc0, !UPT ;  /* 0x0000ffff20047892 */ /* 0x000fc8000f8ec0ff */
[----:B------:R-:W-:-:S04]  /*4060*/  USHF.R.U32.HI UR4, URZ, 0x5, UR4 ;  /* 0x00000005ff047899 */ /* 0x000fc80008011604 */
[----:B------:R-:W-:Y:S02]  /*4070*/  USHF.L.U32 UR5, UR5, UR4, URZ ;  /* 0x0000000405057299 */ /* 0x000fe400080006ff */
[----:B------:R-:W-:-:S04]  /*4080*/  USHF.L.U32 UR4, UR6, UR4, URZ ;  /* 0x0000000406047299 */ /* 0x000fc800080006ff */
[----:B-1----:R-:W-:-:S04]  /*4090*/  LOP3.LUT R0, R0, UR5, RZ, 0xc0, !PT ;  /* 0x0000000500007c12 */ /* 0x002fc8000f8ec0ff */
[----:B------:R-:W-:-:S13]  /*40a0*/  ISETP.NE.AND P0, PT, R0, UR5, PT ;  /* 0x0000000500007c0c */ /* 0x000fda000bf05270 */
[----:B------:R-:W-:Y:S05]  /*40b0*/  @P0 BRA `(.L_x_81) ;  /* 0x0000000000580947 */ /* 0x000fea0003800000 */
[----:B------:R-:W1:Y:S02]  /*40c0*/  LDS R0, [UR8+0x18] ;  /* 0x00001808ff007984 */ /* 0x000e640008000800 */
[----:B-1----:R-:W-:-:S04]  /*40d0*/  LOP3.LUT R0, R0, UR4, RZ, 0xc0, !PT ;  /* 0x0000000400007c12 */ /* 0x002fc8000f8ec0ff */
[----:B------:R-:W-:-:S13]  /*40e0*/  ISETP.NE.AND P0, PT, R0, UR4, PT ;  /* 0x0000000400007c0c */ /* 0x000fda000bf05270 */
[----:B------:R-:W-:Y:S05]  /*40f0*/  @P0 BRA `(.L_x_82) ;  /* 0x00000000003c0947 */ /* 0x000fea0003800000 */
[----:B------:R-:W1:Y:S01]  /*4100*/  S2R R2, SR_LANEID ;  /* 0x0000000000027919 */ /* 0x000e620000000000 */
[----:B------:R-:W-:-:S06]  /*4110*/  ULOP3.LUT UR5, URZ, UR5, URZ, 0x33, !UPT ;  /* 0x00000005ff057292 */ /* 0x000fcc000f8e33ff */
[----:B------:R-:W-:-:S04]  /*4120*/  IMAD.U32 R0, RZ, RZ, UR5 ;  /* 0x00000005ff007e24 */ /* 0x000fc8000f8e00ff */
[----:B------:R2:W4:Y:S02]  /*4130*/  REDUX UR7, R0 ;  /* 0x00000000000773c4 */ /* 0x0005240000000000 */
[----:B------:R1:W-:Y:S01]  /*4140*/  UTCATOMSWS.AND URZ, UR5 ;  /* 0x0000000500ff79e3 */ /* 0x0003e20008000000 */
[----:B--2---:R-:W-:Y:S01]  /*4150*/  LOP3.LUT R0, RZ, UR4, RZ, 0x33, !PT ;  /* 0x00000004ff007c12 */ /* 0x004fe2000f8e33ff */
[----:B------:R-:W-:Y:S02]  /*4160*/  VOTEU.ANY UR4, UPT, PT ;  /* 0x0000000000047886 */ /* 0x000fe400038e0100 */
[----:B------:R-:W-:Y:S02]  /*4170*/  UFLO.U32 UR4, UR4 ;  /* 0x00000004000472bd */ /* 0x000fe400080e0000 */
[----:B------:R-:W2:Y:S04]  /*4180*/  REDUX UR6, R0 ;  /* 0x00000000000673c4 */ /* 0x000ea80000000000 */
[----:B-1----:R-:W-:-:S02]  /*4190*/  ISETP.EQ.U32.AND P0, PT, R2, UR4, PT ;  /* 0x0000000402007c0c */ /* 0x002fc4000bf02070 */
[----:B----4-:R-:W-:-:S11]  /*41a0*/  MOV R2, UR7 ;  /* 0x0000000700027c02 */ /* 0x010fd60008000f00 */
[----:B------:R1:W-:Y:S01]  /*41b0*/  @P0 ATOMS.AND RZ, [UR8+0x14], R2 ;  /* 0x00001402ffff098c */ /* 0x0003e2000a800008 */
[----:B--2---:R-:W-:-:S05]  /*41c0*/  IMAD.U32 R0, RZ, RZ, UR6 ;  /* 0x00000006ff007e24 */ /* 0x004fca000f8e00ff */
[----:B------:R1:W-:Y:S01]  /*41d0*/  @P0 ATOMS.AND RZ, [UR8+0x18], R0 ;  /* 0x00001800ffff098c */ /* 0x0003e2000a800008 */
[----:B------:R-:W-:Y:S05]  /*41e0*/  BRA `(.L_x_83) ;  /* 0x0000000000147947 */ /* 0x000fea0003800000 */
.L_x_82:
[----:B------:R-:W-:Y:S02]  /*41f0*/  MOV R2, 0x4210 ;  /* 0x0000421000027802 */ /* 0x000fe40000000f00 */
[----:B---3-5:R-:W-:Y:S05]  /*4200*/  CALL.REL.NOINC `($__internal_0_$__cuda_sm10x_tcgen05_guardrail_trap_col_being_dealloced_not_returned_by_alloc) ;  /* 0x0000003000fc7944 */ /* 0x028fea0003c00000 */
[----:B------:R-:W-:Y:S05]  /*4210*/  BRA `(.L_x_83) ;  /* 0x0000000000087947 */ /* 0x000fea0003800000 */
.L_x_81:
[----:B------:R-:W-:Y:S02]  /*4220*/  MOV R2, 0x4240 ;  /* 0x0000424000027802 */ /* 0x000fe40000000f00 */
[----:B---3-5:R-:W-:Y:S05]  /*4230*/  CALL.REL.NOINC `($__internal_2_$__cuda_sm10x_tcgen05_guardrail_trap_unallocated_columns_being_dealloced) ;  /* 0x0000003400087944 */ /* 0x028fea0003c00000 */
.L_x_83:
[----:B------:R-:W-:Y:S01]  /*4240*/  NOP ;  /* 0x0000000000007918 */ /* 0x000fe20000000000 */
[----:B------:R-:W-:Y:S05]  /*4250*/  EXIT ;  /* 0x000000000000794d */ /* 0x000fea0003800000 */
.L_x_54:
[----:B------:R-:W-:-:S09]  /*4260*/  UISETP.NE.OR UP0, UPT, UR13, 0x3, !UP3 ;  /* 0x000000030d00788c */ /* 0x000fd2000df05670 */
[----:B------:R-:W-:Y:S05]  /*4270*/  BRA.U UP0, `(.L_x_84) ;  /* 0x0000000d000c7547 */ /* 0x000fea000b800000 */
[----:B------:R-:W1:Y:S01]  /*4280*/  S2UR UR10, SR_CgaCtaId ;  /* 0x00000000000a79c3 */ /* 0x000e620000008800 */
[----:B------:R-:W2:Y:S01]  /*4290*/  LDCU UR26, c[0x0][0x370] ;  /* 0x00006e00ff1a77ac */ /* 0x000ea20008000800 */
[----:B------:R-:W-:Y:S02]  /*42a0*/  HFMA2 R13, -RZ, RZ, 0, 0 ;  /* 0x00000000ff0d7431 */ /* 0x000fe400000001ff */
[----:B------:R-:W-:Y:S01]  /*42b0*/  IMAD.MOV.U32 R15, RZ, RZ, 0x1 ;  /* 0x00000001ff0f7424 */ /* 0x000fe200078e00ff */
[----:B------:R-:W-:Y:S01]  /*42c0*/  MOV R12, 0x1000 ;  /* 0x00001000000c7802 */ /* 0x000fe20000000f00 */
[----:B------:R-:W2:Y:S01]  /*42d0*/  LDCU.128 UR28, c[0x0][0xb10] ;  /* 0x00016200ff1c77ac */ /* 0x000ea20008000c00 */
[----:B------:R-:W-:Y:S01]  /*42e0*/  IMAD.MOV.U32 R14, RZ, RZ, RZ ;  /* 0x000000ffff0e7224 */ /* 0x000fe200078e00ff */
[----:B------:R-:W3:Y:S01]  /*42f0*/  LDC.64 R16, c[0x0][0x348] ;  /* 0x0000d200ff107b82 */ /* 0x000ee20000000a00 */
[----:B------:R-:W4:Y:S01]  /*4300*/  LDCU UR25, c[0x0][0x374] ;  /* 0x00006e80ff1977ac */ /* 0x000f220008000800 */
[----:B------:R-:W1:Y:S06]  /*4310*/  LDCU UR16, c[0x0][0xb0c] ;  /* 0x00016180ff1077ac */ /* 0x000e6c0008000800 */
[----:B------:R-:W3:Y:S01]  /*4320*/  LDC.64 R2, c[0x0][0x888] ;  /* 0x00022200ff027b82 */ /* 0x000ee20000000a00 */
[----:B------:R-:W1:Y:S01]  /*4330*/  LDCU UR35, c[0x0][0xb20] ;  /* 0x00016400ff2377ac */ /* 0x000e620008000800 */
[----:B------:R-:W1:Y:S06]  /*4340*/  LDCU UR4, c[0x0][0xb30] ;  /* 0x00016600ff0477ac */ /* 0x000e6c0008000800 */
[----:B------:R-:W3:Y:S01]  /*4350*/  LDC.64 R4, c[0x0][0x890] ;  /* 0x00022400ff047b82 */ /* 0x000ee20000000a00 */
[----:B------:R-:W-:Y:S01]  /*4360*/  UMOV UR17, 0x400 ;  /* 0x0000040000117882 */ /* 0x000fe20000000000 */
[----:B--2---:R-:W-:-:S02]  /*4370*/  UIMAD.WIDE.U32 UR6, UR26, UR28, URZ ;  /* 0x0000001c1a0672a5 */ /* 0x004fc4000f8e00ff */
[----:B----4-:R-:W-:Y:S02]  /*4380*/  UIMAD.WIDE.U32 UR8, UR25, UR31, URZ ;  /* 0x0000001f190872a5 */ /* 0x010fe4000f8e00ff */
[----:B-1----:R-:W-:Y:S02]  /*4390*/  ULEA UR17, UR10, UR17, 0x18 ;  /* 0x000000110a117291 */ /* 0x002fe4000f8ec0ff */
[----:B------:R-:W-:Y:S02]  /*43a0*/  UPLOP3.LUT UP3, UPT, UPT, UPT, UPT, 0x40, 0x4 ;  /* 0x000000000004789c */ /* 0x000fe40003f6e870 */
[----:B------:R-:W-:Y:S01]  /*43b0*/  UIADD3 UR27, UPT, UPT, UR17, 0x30, URZ ;  /* 0x00000030111b7890 */ /* 0x000fe2000fffe0ff */
[----:B------:R-:W-:Y:S01]  /*43c0*/  UMOV UR6, UR7 ;  /* 0x0000000700067c82 */ /* 0x000fe20008000000 */
[----:B------:R-:W-:Y:S01]  /*43d0*/  UMOV UR32, UR9 ;  /* 0x0000000900207c82 */ /* 0x000fe20008000000 */
[----:B------:R-:W-:Y:S02]  /*43e0*/  UISETP.GE.AND UP0, UPT, UR40, 0x1, UPT ;  /* 0x000000012800788c */ /* 0x000fe4000bf06270 */
[----:B------:R-:W-:Y:S01]  /*43f0*/  UISETP.NE.AND UP4, UPT, UR40, 0x1, UPT ;  /* 0x000000012800788c */ /* 0x000fe2000bf85270 */
[----:B------:R-:W1:Y:S01]  /*4400*/  LDCU.64 UR14, c[0x0][0xb28] ;  /* 0x00016500ff0e77ac */ /* 0x000e620008000a00 */
[----:B------:R-:W-:-:S02]  /*4410*/  UISETP.NE.AND UP6, UPT, UR16, 0x1, UPT ;  /* 0x000000011000788c */ /* 0x000fc4000bfc5270 */
[----:B------:R-:W-:Y:S02]  /*4420*/  UISETP.NE.AND UP5, UPT, UR30, 0x1, UPT ;  /* 0x000000011e00788c */ /* 0x000fe4000bfa5270 */
[----:B------:R-:W-:Y:S02]  /*4430*/  UPRMT UR27, UR10, 0x654, UR27 ;  /* 0x000006540a1b7896 */ /* 0x000fe4000800001b */
[----:B------:R-:W-:Y:S02]  /*4440*/  USHF.R.U32.HI UR33, URZ, UR29, UR6 ;  /* 0x0000001dff217299 */ /* 0x000fe40008011606 */
[----:B------:R-:W-:Y:S02]  /*4450*/  USHF.R.U32.HI UR32, URZ, UR35, UR32 ;  /* 0x00000023ff207299 */ /* 0x000fe40008011620 */
[----:B------:R-:W-:-:S11]  /*4460*/  UISETP.NE.AND UP2, UPT, UR4, 0x1, UPT ;  /* 0x000000010400788c */ /* 0x000fd6000bf45270 */
.L_x_92:
[C---:B------:R-:W-:Y:S02]  /*4470*/  LEA R7, R14.reuse, UR17, 0x3 ;  /* 0x000000110e077c11 */ /* 0x040fe4000f8e18ff */
[----:B------:R-:W-:Y:S02]  /*4480*/  SHF.L.U32 R0, R13, 0x1f, RZ ;  /* 0x0000001f0d007819 */ /* 0x000fe400000006ff */
[----:B------:R-:W-:Y:S02]  /*4490*/  LEA R8, R14, UR17, 0x4 ;  /* 0x000000110e087c11 */ /* 0x000fe4000f8e20ff */
[----:B--2---:R-:W2:Y:S02]  /*44a0*/  SYNCS.PHASECHK.TRANS64.TRYWAIT P0, [R7+URZ+0x50], R0 ;  /* 0x00005000070075a7 */ /* 0x004ea400080011ff */
[----:B--2---:R-:W-:Y:S05]  /*44b0*/  @!P0 BRA `(.L_x_85) ;  /* 0x0000002c00cc8947 */ /* 0x004fea0003800000 */
.L_x_140:
[----:B------:R-:W4:Y:S01]  /*44c0*/  LDS.128 R8, [R8+0xe0] ;  /* 0x0000e00008087984 */ /* 0x000f220000000c00 */
[----:B------:R-:W-:Y:S01]  /*44d0*/  UISETP.GE.AND UP0, UPT, UR40, 0x1, UPT ;  /* 0x000000012800788c */ /* 0x000fe2000bf06270 */
[----:B------:R-:W-:Y:S01]  /*44e0*/  @!PT LDS RZ, [RZ] ;  /* 0x00000000fffff984 */ /* 0x000fe20000000800 */
[----:B------:R-:W-:Y:S01]  /*44f0*/  @!PT LDS RZ, [RZ] ;  /* 0x00000000fffff984 */ /* 0x000fe20000000800 */
[----:B------:R-:W-:Y:S01]  /*4500*/  @!PT LDS RZ, [RZ] ;  /* 0x00000000fffff984 */ /* 0x000fe20000000800 */
[----:B------:R-:W-:Y:S01]  /*4510*/  @!PT LDS RZ, [RZ] ;  /* 0x00000000fffff984 */ /* 0x000fe20000000800 */
[----:B------:R1:W-:Y:S06]  /*4520*/  MEMBAR.ALL.CTA ;  /* 0x0000000000007992 */ /* 0x0003ec0000008000 */
[----:B-1----:R-:W1:Y:S01]  /*4530*/  FENCE.VIEW.ASYNC.S ;  /* 0x00000000000073c6 */ /* 0x002e620000000000 */
[----:B----4-:R-:W-:Y:S11]  /*4540*/  LOP3.LUT P0, RZ, R10, 0x1, RZ, 0xc0, !PT ;  /* 0x000000010aff7812 */ /* 0x010ff6000780c0ff */
[----:B------:R-:W-:Y:S02]  /*4550*/  @!UPT UIADD3 URZ, UPT, UPT, URZ, URZ, URZ ;  /* 0x000000fffffff290 */ /* 0x000fe4000fffe0ff */
[----:B-1----:R-:W-:Y:S01]  /*4560*/  VOTEU.ANY UP1, P0 ;  /* 0x0000000000ff7886 */ /* 0x002fe20000020100 */
[----:B------:R-:W-:Y:S11]  /*4570*/  PLOP3.LUT P0, PT, PT, PT, UP1, 0x80, 0x8 ;  /* 0x000000000008781c */ /* 0x000ff60003f0f018 */
[----:B------:R-:W-:Y:S02]  /*4580*/  @!UPT UIADD3 URZ, UPT, UPT, URZ, URZ, URZ ;  /* 0x000000fffffff290 */ /* 0x000fe4000fffe0ff */
[----:B--2---:R-:W-:Y:S02]  /*4590*/  @P0 SHF.R.U32.HI R0, RZ, 0x10, R9 ;  /* 0x00000010ff000819 */ /* 0x004fe40000011609 */
[----:B------:R-:W-:Y:S02]  /*45a0*/  @P0 MOV R6, R8 ;  /* 0x0000000800060202 */ /* 0x000fe40000000f00 */
[----:B------:R-:W-:Y:S01]  /*45b0*/  @P0 R2UR UR4, R0 ;  /* 0x00000000000402ca */ /* 0x000fe200000e0000 */
[----:B------:R-:W-:Y:S01]  /*45c0*/  VIADD R0, R7, 0x60 ;  /* 0x0000006007007836 */ /* 0x000fe20000000000 */
[----:B------:R-:W-:Y:S02]  /*45d0*/  @P0 LOP3.LUT R8, R9, 0xffff, RZ, 0xc0, !PT ;  /* 0x0000ffff09080812 */ /* 0x000fe400078ec0ff */
[----:B------:R-:W-:Y:S02]  /*45e0*/  @P0 R2UR UR6, R6 ;  /* 0x00000000060602ca */ /* 0x000fe400000e0000 */
[----:B------:R-:W-:Y:S02]  /*45f0*/  PRMT R0, RZ, 0x654, R0 ;  /* 0x00000654ff007816 */ /* 0x000fe40000000000 */
[----:B------:R-:W-:Y:S02]  /*4600*/  @P0 R2UR UR5, R8 ;  /* 0x00000000080502ca */ /* 0x000fe400000e0000 */
[----:B------:R1:W-:Y:S03]  /*4610*/  SYNCS.ARRIVE.TRANS64.RED.A1T0 RZ, [R0+URZ], RZ ;  /* 0x000000ff00ff79a7 */ /* 0x0003e600081004ff */
[----:B------:R-:W-:Y:S04]  /*4620*/  @UP1 UMOV UR24, UR4 ;  /* 0x0000000400181c82 */ /* 0x000fe80008000000 */
[----:B------:R-:W-:Y:S04]  /*4630*/  @UP1 UMOV UR13, UR6 ;  /* 0x00000006000d1c82 */ /* 0x000fe80008000000 */
[----:B------:R-:W-:Y:S01]  /*4640*/  @UP1 UMOV UR7, UR5 ;  /* 0x0000000500071c82 */ /* 0x000fe20008000000 */
[----:B------:R-:W-:Y:S05]  /*4650*/  BRA.U !UP0, `(.L_x_86) ;  /* 0x0000000108a47547 */ /* 0x000fea000b800000 */
[----:B------:R-:W-:Y:S02]  /*4660*/  UIMAD.WIDE.U32 UR10, UR7, UR31, URZ ;  /* 0x0000001f070a72a5 */ /* 0x000fe4000f8e00ff */
[----:B------:R-:W-:Y:S02]  /*4670*/  UIMAD.WIDE.U32 UR18, UR13, UR28, URZ ;  /* 0x0000001c0d1272a5 */ /* 0x000fe4000f8e00ff */
[----:B------:R-:W-:Y:S02]  /*4680*/  USEL UR4, UR25, UR32, !UP5 ;  /* 0x0000002019047287 */ /* 0x000fe4000e800000 */
[----:B------:R-:W-:Y:S02]  /*4690*/  USEL UR8, UR26, UR33, !UP6 ;  /* 0x000000211a087287 */ /* 0x000fe4000f000000 */
[----:B------:R-:W-:Y:S02]  /*46a0*/  UIMAD.WIDE.U32 UR20, UR4, UR14, URZ ;  /* 0x0000000e041472a5 */ /* 0x000fe4000f8e00ff */
[----:B------:R-:W-:Y:S01]  /*46b0*/  UIMAD.WIDE.U32 UR22, UR8, UR14, URZ ;  /* 0x0000000e081672a5 */ /* 0x000fe2000f8e00ff */
[----:B------:R-:W-:Y:S02]  /*46c0*/  UMOV UR5, UR11 ;  /* 0x0000000b00057c82 */ /* 0x000fe40008000000 */
[----:B------:R-:W-:Y:S03]  /*46d0*/  USHF.R.U32.HI UR6, URZ, UR35, UR5 ;  /* 0x00000023ff067299 */ /* 0x000fe60008011605 */
[----:B------:R-:W-:Y:S01]  /*46e0*/  UMOV UR5, UR19 ;  /* 0x0000001300057c82 */ /* 0x000fe20008000000 */
[----:B------:R-:W-:Y:S02]  /*46f0*/  USEL UR6, UR7, UR6, !UP5 ;  /* 0x0000000607067287 */ /* 0x000fe4000e800000 */
[----:B------:R-:W-:Y:S02]  /*4700*/  USHF.R.U32.HI UR9, URZ, UR29, UR5 ;  /* 0x0000001dff097299 */ /* 0x000fe40008011605 */
[----:B------:R-:W-:Y:S01]  /*4710*/  UIMAD.WIDE.U32 UR10, UR6, UR14, URZ ;  /* 0x0000000e060a72a5 */ /* 0x000fe2000f8e00ff */
[----:B------:R-:W-:Y:S02]  /*4720*/  UMOV UR5, UR21 ;  /* 0x0000001500057c82 */ /* 0x000fe40008000000 */
[----:B------:R-:W-:Y:S03]  /*4730*/  @UP4 USHF.R.U32.HI UR4, URZ, UR15, UR5 ;  /* 0x0000000fff044299 */ /* 0x000fe60008011605 */
[----:B------:R-:W-:Y:S01]  /*4740*/  UMOV UR5, UR23 ;  /* 0x0000001700057c82 */ /* 0x000fe20008000000 */
[----:B------:R-:W-:Y:S02]  /*4750*/  UIMAD UR4, UR40, UR4, URZ ;  /* 0x00000004280472a4 */ /* 0x000fe4000f8e02ff */
[----:B------:R-:W-:Y:S02]  /*4760*/  @UP4 USHF.R.U32.HI UR8, URZ, UR15, UR5 ;  /* 0x0000000fff084299 */ /* 0x000fe40008011605 */
[----:B------:R-:W-:Y:S02]  /*4770*/  USEL UR5, UR13, UR9, !UP6 ;  /* 0x000000090d057287 */ /* 0x000fe4000f000000 */
[----:B------:R-:W-:Y:S02]  /*4780*/  UIMAD UR9, UR40, UR8, URZ ;  /* 0x00000008280972a4 */ /* 0x000fe4000f8e02ff */
[----:B------:R-:W-:Y:S03]  /*4790*/  UISETP.GE.AND UP0, UPT, UR6, UR4, UPT ;  /* 0x000000040600728c */ /* 0x000fe6000bf06270 */
[----:B------:R-:W-:Y:S01]  /*47a0*/  UMOV UR4, UR11 ;  /* 0x0000000b00047c82 */ /* 0x000fe20008000000 */
[----:B------:R-:W-:Y:S02]  /*47b0*/  UISETP.GE.OR UP0, UPT, UR5, UR9, UP0 ;  /* 0x000000090500728c */ /* 0x000fe40008706670 */
[----:B------:R-:W-:Y:S02]  /*47c0*/  USHF.R.U32.HI UR4, URZ, UR15, UR4 ;  /* 0x0000000fff047299 */ /* 0x000fe40008011604 */
[----:B------:R-:W-:Y:S02]  /*47d0*/  UIMAD.WIDE.U32 UR10, UR5, UR14, URZ ;  /* 0x0000000e050a72a5 */ /* 0x000fe4000f8e00ff */
[----:B------:R-:W-:Y:S04]  /*47e0*/  USEL UR12, UR6, UR4, !UP4 ;  /* 0x00000004060c7287 */ /* 0x000fe8000e000000 */
[----:B------:R-:W-:Y:S01]  /*47f0*/  UIADD3 UR9, UPT, UPT, -UR12, URZ, URZ ;  /* 0x000000ff0c097290 */ /* 0x000fe2000fffe1ff */
[----:B------:R-:W-:Y:S02]  /*4800*/  @!UP0 UMOV UR4, UR11 ;  /* 0x0000000b00048c82 */ /* 0x000fe40008000000 */
[----:B------:R-:W-:Y:S02]  /*4810*/  @!UP0 USHF.R.U32.HI UR4, URZ, UR15, UR4 ;  /* 0x0000000fff048299 */ /* 0x000fe40008011604 */
[----:B------:R-:W-:Y:S02]  /*4820*/  UIMAD UR9, UR40, UR9, UR6 ;  /* 0x00000009280972a4 */ /* 0x000fe4000f8e0206 */
[----:B------:R-:W-:Y:S04]  /*4830*/  @!UP0 USEL UR4, UR5, UR4, !UP4 ;  /* 0x0000000405048287 */ /* 0x000fe8000e000000 */
[----:B------:R-:W-:Y:S02]  /*4840*/  @!UP0 UIMAD UR9, UR8, UR9, UR4 ;  /* 0x00000009080982a4 */ /* 0x000fe4000f8e0204 */
[----:B------:R-:W-:Y:S02]  /*4850*/  @!UP0 UIADD3 UR10, UPT, UPT, UR12, -UR4, URZ ;  /* 0x800000040c0a8290 */ /* 0x000fe4000fffe0ff */
[----:B------:R-:W-:Y:S02]  /*4860*/  UIADD3 UR4, UPT, UPT, -UR5, URZ, URZ ;  /* 0x000000ff05047290 */ /* 0x000fe4000fffe1ff */
[----:B------:R-:W-:Y:S02]  /*4870*/  UIADD3 UR8, UPT, UPT, -UR6, URZ, URZ ;  /* 0x000000ff06087290 */ /* 0x000fe4000fffe1ff */
[----:B------:R-:W-:Y:S02]  /*4880*/  @!UP0 UIMAD UR6, UR10, UR40, UR5 ;  /* 0x000000280a0682a4 */ /* 0x000fe4000f8e0205 */
[----:B------:R-:W-:Y:S02]  /*4890*/  UIMAD UR13, UR16, UR4, UR13 ;  /* 0x00000004100d72a4 */ /* 0x000fe4000f8e020d */
[----:B------:R-:W-:Y:S01]  /*48a0*/  UIMAD UR7, UR30, UR8, UR7 ;  /* 0x000000081e0772a4 */ /* 0x000fe2000f8e0207 */
[----:B------:R-:W-:Y:S02]  /*48b0*/  @!UP0 UMOV UR5, UR9 ;  /* 0x0000000900058c82 */ /* 0x000fe40008000000 */
[----:B------:R-:W-:Y:S02]  /*48c0*/  UIMAD UR13, UR5, UR16, UR13 ;  /* 0x00000010050d72a4 */ /* 0x000fe4000f8e020d */
[----:B------:R-:W-:Y:S11]  /*48d0*/  UIMAD UR7, UR6, UR30, UR7 ;  /* 0x0000001e060772a4 */ /* 0x000ff6000f8e0207 */
[----:B------:R-:W-:Y:S01]  /*48e0*/  @!UPT UIADD3 URZ, UPT, UPT, URZ, URZ, URZ ;  /* 0x000000fffffff290 */ /* 0x000fe2000fffe0ff */
.L_x_86:
[----:B------:R-:W2:Y:S01]  /*48f0*/  @!UP2 LDCU.128 UR20, c[0x0][0xb10] ;  /* 0x00016200ff14a7ac */ /* 0x000ea20008000c00 */
[C---:B---3--:R-:W-:Y:S02]  /*4900*/  ISETP.NE.U32.AND P1, PT, R4.reuse, RZ, PT ;  /* 0x000000ff0400720c */ /* 0x048fe40003f25070 */
[----:B------:R-:W-:Y:S02]  /*4910*/  ISETP.NE.U32.AND P0, PT, R4, RZ, PT ;  /* 0x000000ff0400720c */ /* 0x000fe40003f05070 */
[C---:B------:R-:W-:Y:S02]  /*4920*/  ISETP.NE.AND.EX P1, PT, R5.reuse, RZ, PT, P1 ;  /* 0x000000ff0500720c */ /* 0x040fe40003f25310 */
[----:B------:R-:W-:Y:S01]  /*4930*/  ISETP.NE.AND.EX P0, PT, R5, RZ, PT, P0 ;  /* 0x000000ff0500720c */ /* 0x000fe20003f05300 */
[----:B------:R-:W3:Y:S01]  /*4940*/  @!UP2 LDCU UR5, c[0x0][0xb0c] ;  /* 0x00016180ff05a7ac */ /* 0x000ee20008000800 */
[----:B------:R-:W-:Y:S01]  /*4950*/  SHF.L.U32 R6, R15, 0x1f, RZ ;  /* 0x0000001f0f067819 */ /* 0x000fe200000006ff */
[----:B--2---:R-:W-:Y:S07]  /*4960*/  UIMAD.WIDE.U32 UR8, UR13, UR20, URZ ;  /* 0x000000140d0872a5 */ /* 0x004fee000f8e00ff */
[----:B------:R-:W-:Y:S01]  /*4970*/  @!UP2 UMOV UR4, UR9 ;  /* 0x000000090004ac82 */ /* 0x000fe20008000000 */
[----:B---3--:R-:W-:Y:S02]  /*4980*/  @!UP2 UISETP.NE.AND UP0, UPT, UR5, 0x1, UPT ;  /* 0x000000010500a88c */ /* 0x008fe4000bf05270 */
[----:B------:R-:W-:Y:S02]  /*4990*/  @!UP2 USHF.R.U32.HI UR4, URZ, UR21, UR4 ;  /* 0x00000015ff04a299 */ /* 0x000fe40008011604 */
[----:B------:R-:W-:Y:S02]  /*49a0*/  UIMAD.WIDE.U32 UR8, UR7, UR23, URZ ;  /* 0x00000017070872a5 */ /* 0x000fe4000f8e00ff */
[----:B------:R-:W-:Y:S02]  /*49b0*/  @!UP2 USEL UR10, UR13, UR4, !UP0 ;  /* 0x000000040d0aa287 */ /* 0x000fe4000c000000 */
[----:B------:R-:W-:Y:S03]  /*49c0*/  @!UP2 UISETP.NE.AND UP0, UPT, UR22, 0x1, UPT ;  /* 0x000000011600a88c */ /* 0x000fe6000bf05270 */
[----:B------:R-:W-:Y:S02]  /*49d0*/  @!UP2 UMOV UR6, UR9 ;  /* 0x000000090006ac82 */ /* 0x000fe40008000000 */
[----:B------:R-:W2:Y:S02]  /*49e0*/  @!UP2 LDCU UR4, c[0x0][0xb20] ;  /* 0x00016400ff04a7ac */ /* 0x000ea40008000800 */
[----:B--2---:R-:W-:Y:S04]  /*49f0*/  @!UP2 USHF.R.U32.HI UR6, URZ, UR4, UR6 ;  /* 0x00000004ff06a299 */ /* 0x004fe80008011606 */
[----:B------:R-:W-:Y:S04]  /*4a00*/  @!UP2 USEL UR6, UR7, UR6, !UP0 ;  /* 0x000000060706a287 */ /* 0x000fe8000c000000 */
[----:B------:R-:W-:Y:S02]  /*4a10*/  @!UP2 UIADD3 UR4, UPT, UPT, -UR10, UR6, URZ ;  /* 0x000000060a04a290 */ /* 0x000fe4000fffe1ff */
[----:B------:R-:W-:Y:S02]  /*4a20*/  @!UP2 UIADD3 UR6, UPT, UPT, UR10, -UR6, URZ ;  /* 0x800000060a06a290 */ /* 0x000fe4000fffe0ff */
[----:B------:R-:W-:Y:S02]  /*4a30*/  @!UP2 UIMAD UR13, UR4, UR5, UR13 ;  /* 0x00000005040da2a4 */ /* 0x000fe4000f8e020d */
[----:B------:R-:W-:Y:S01]  /*4a40*/  @!UP2 UIMAD UR7, UR6, UR22, UR7 ;  /* 0x000000160607a2a4 */ /* 0x000fe2000f8e0207 */
[----:B------:R-:W-:Y:S11]  /*4a50*/  BRA.U UP3, `(.L_x_87) ;  /* 0x0000000103107547 */ /* 0x000ff6000b800000 */
[----:B------:R-:W-:Y:S04]  /*4a60*/  MOV R7, UR34 ;  /* 0x0000002200077c02 */ /* 0x000fe80008000f00 */
[----:B------:R-:W-:Y:S04]  /*4a70*/  SHF.L.U32 R7, R7, 0x1f, RZ ;  /* 0x0000001f07077819 */ /* 0x000fe800000006ff */
[----:B------:R-:W2:Y:S02]  /*4a80*/  SYNCS.PHASECHK.TRANS64.TRYWAIT P2, [UR17+0x48], R7 ;  /* 0x00004807ff0075a7 */ /* 0x000ea40008041111 */
[----:B--2---:R-:W-:Y:S05]  /*4a90*/  @!P2 BRA `(.L_x_88) ;  /* 0x000000280068a947 */ /* 0x004fea0003800000 */
.L_x_87:
[----:B------:R-:W-:Y:S05]  /*4aa0*/  @!P1 BRA `(.L_x_89) ;  /* 0x0000000000309947 */ /* 0x000fea0003800000 */
[----:B------:R-:W-:Y:S01]  /*4ab0*/  ISETP.NE.U32.AND P1, PT, R2, RZ, PT ;  /* 0x000000ff0200720c */ /* 0x000fe20003f25070 */
[----:B------:R-:W2:Y:S01]  /*4ac0*/  LDCU.64 UR4, c[0x0][0x358] ;  /* 0x00006b00ff0477ac */ /* 0x000ea20008000a00 */
[----:B------:R-:W-:Y:S02]  /*4ad0*/  IMAD.MOV.U32 R80, RZ, RZ, 0x1 ;  /* 0x00000001ff507424 */ /* 0x000fe400078e00ff */
[----:B------:R-:W-:Y:S11]  /*4ae0*/  ISETP.NE.AND.EX P1, PT, R3, RZ, PT, P1 ;  /* 0x000000ff0300720c */ /* 0x000ff60003f25310 */
[----:B------:R-:W-:Y:S02]  /*4af0*/  @!UPT UIADD3 URZ, UPT, UPT, URZ, URZ, URZ ;  /* 0x000000fffffff290 */ /* 0x000fe4000fffe0ff */
[----:B------:R-:W3:Y:S01]  /*4b00*/  @P1 LDC.64 R8, c[0x0][0x888] ;  /* 0x00022200ff081b82 */ /* 0x000ee20000000a00 */
[----:B-1----:R-:W-:Y:S04]  /*4b10*/  @P1 IMAD R0, R4, UR36, RZ ;  /* 0x0000002404001c24 */ /* 0x002fe8000f8e02ff */
[----:B---3--:R-:W-:Y:S04]  /*4b20*/  @P1 IMAD.WIDE R8, R0, 0x4, R8 ;  /* 0x0000000400081825 */ /* 0x008fe800078e0208 */
[----:B------:R-:W-:Y:S01]  /*4b30*/  HFMA2 R0, -RZ, RZ, 0, 5.9604644775390625e-08 ;  /* 0x00000001ff007431 */ /* 0x000fe200000001ff */
[----:B--2--5:R2:W5:Y:S04]  /*4b40*/  @P1 LDG.E R39, desc[UR4][R8.64] ;  /* 0x0000000408271981 */ /* 0x024568000c1e1900 */
[----:B------:R-:W-:Y:S01]  /*4b50*/  @!P1 PRMT R80, R0, 0x7610, R80 ;  /* 0x0000761000509816 */ /* 0x000fe20000000050 */
[----:B--2---:R-:W3:Y:S06]  /*4b60*/  @!P1 LDC R39, c[0x0][0x880] ;  /* 0x00022000ff279b82 */ /* 0x004eec0000000800 */
.L_x_89:
[----:B---3-5:R-:W-:Y:S01]  /*4b70*/  @!P0 FSETP.EQ.AND P1, PT, R39, RZ, PT ;  /* 0x000000ff2700820b */ /* 0x028fe20003f22000 */
[----:B------:R-:W-:Y:S01]  /*4b80*/  @!UPT UIADD3 URZ, UPT, UPT, URZ, URZ, URZ ;  /* 0x000000fffffff290 */ /* 0x000fe2000fffe0ff */
[----:B------:R-:W-:Y:S11]  /*4b90*/  @!P0 BRA `(.L_x_90) ;  /* 0x0000000000188947 */ /* 0x000ff60003800000 */
[----:B------:R-:W-:Y:S02]  /*4ba0*/  LOP3.LUT P0, RZ, R80, 0xff, RZ, 0xc0, !PT ;  /* 0x000000ff50ff7812 */ /* 0x000fe4000780c0ff */
[----:B------:R-:W-:Y:S04]  /*4bb0*/  ISETP.NE.U32.AND P1, PT, R2, RZ, PT ;  /* 0x000000ff0200720c */ /* 0x000fe80003f25070 */
[----:B------:R-:W-:Y:S04]  /*4bc0*/  ISETP.NE.AND.EX P1, PT, R3, RZ, PT, P1 ;  /* 0x000000ff0300720c */ /* 0x000fe80003f25310 */
[----:B------:R-:W-:Y:S03]  /*4bd0*/  PLOP3.LUT P1, PT, P1, PT, PT, 0x8, 0x80 ;  /* 0x000000000080781c */ /* 0x000fe60000f2e170 */
[----:B------:R-:W-:Y:S11]  /*4be0*/  @P0 FSETP.EQ.AND P1, PT, R39, RZ, PT ;  /* 0x000000ff2700020b */ /* 0x000ff60003f22000 */
[----:B------:R-:W-:Y:S02]  /*4bf0*/  @!UPT UIADD3 URZ, UPT, UPT, URZ, URZ, URZ ;  /* 0x000000fffffff290 */ /* 0x000fe4000fffe0ff */
.L_x_90:
[----:B------:R-:W2:Y:S01]  /*4c00*/  SYNCS.PHASECHK.TRANS64.TRYWAIT P0, [UR17+0x38], R6 ;  /* 0x00003806ff0075a7 */ /* 0x000ea20008001111 */
[----:B------:R-:W-:Y:S02]  /*4c10*/  ELECT P2, URZ, PT ;  /* 0x0000000000ff782f */ /* 0x000fe40003840000 */
[----:B------:R-:W-:Y:S01]  /*4c20*/  IADD3 R14, PT, PT, R14, 0x1, RZ ;  /* 0x000000010e0e7810 */ /* 0x000fe20007ffe0ff */
[----:B--2---:R-:W-:Y:S10]  /*4c30*/  @!P0 BRA `(.L_x_91) ;  /* 0x0000002800188947 */ /* 0x004ff40003800000 */
.L_x_143:
[----:B------:R-:W-:Y:S01]  /*4c40*/  PLOP3.LUT P1, PT, P1, P2, PT, 0xf2, 0x2f ;  /* 0x00000000002f781c */ /* 0x000fe20000f25e72 */
[----:B------:R-:W-:Y:S01]  /*4c50*/  UMOV UR18, 0x0 ;  /* 0x0000000000127882 */ /* 0x000fe20000000000 */
[----:B------:R-:W-:Y:S01]  /*4c60*/  UMOV UR19, 0x10000000 ;  /* 0x1000000000137882 */ /* 0x000fe20000000000 */
[----:B------:R-:W-:Y:S01]  /*4c70*/  UMOV UR12, UR36 ;  /* 0x00000024000c7c82 */ /* 0x000fe20008000000 */
[----:B------:R-:W-:Y:S01]  /*4c80*/  LOP3.LUT R15, R15, 0x1, RZ, 0x3c, !PT ;  /* 0x000000010f0f7812 */ /* 0x000fe200078e3cff */
[----:B------:R-:W-:Y:S01]  /*4c90*/  UPLOP3.LUT UP3, UPT, UPT, UPT, UPT, 0x80, 0x8 ;  /* 0x000000000008789c */ /* 0x000fe20003f6f070 */
[----:B------:R-:W-:Y:S07]  /*4ca0*/  UMOV UR36, UR24 ;  /* 0x0000001800247c82 */ /* 0x000fee0008000000 */
[----:B-1----:R-:W-:Y:S01]  /*4cb0*/  @!P1 IADD3 R6, P0, PT, R16, 0x580, RZ ;  /* 0x0000058010069810 */ /* 0x002fe20007f1e0ff */
[----:B------:R-:W-:Y:S03]  /*4cc0*/  VOTEU.ALL UP0, P1 ;  /* 0x0000000000ff7886 */ /* 0x000fe60000800000 */
[----:B------:R-:W-:Y:S01]  /*4cd0*/  @!P1 R2UR UR5, R6 ;  /* 0x00000000060592ca */ /* 0x000fe200000e0000 */
[----:B------:R-:W-:Y:S01]  /*4ce0*/  @!P1 IMAD.X R0, RZ, RZ, R17, P0 ;  /* 0x000000ffff009224 */ /* 0x000fe200000e0611 */
[----:B------:R-:W-:Y:S01]  /*4cf0*/  @!UP0 USHF.L.U32 UR10, UR45, 0x6, URZ ;  /* 0x000000062d0a8899 */ /* 0x000fe200080006ff */
[----:B------:R-:W-:Y:S01]  /*4d00*/  ISETP.NE.AND P0, PT, R14, 0x2, PT ;  /* 0x000000020e00780c */ /* 0x000fe20003f05270 */
[----:B------:R-:W-:Y:S02]  /*4d10*/  @!UP0 USHF.L.U32 UR11, UR46, 0x6, URZ ;  /* 0x000000062e0b8899 */ /* 0x000fe400080006ff */
[----:B------:R-:W-:Y:S01]  /*4d20*/  @!P1 R2UR UR4, R0 ;  /* 0x00000000000492ca */ /* 0x000fe200000e0000 */
[----:B------:R-:W-:Y:S01]  /*4d30*/  @!UP0 UIADD3 UR8, UPT, UPT, UR17, 0x200, URZ ;  /* 0x0000020011088890 */ /* 0x000fe2000fffe0ff */
[----:B------:R-:W-:Y:S01]  /*4d40*/  SEL R0, RZ, 0x1, P0 ;  /* 0x00000001ff007807 */ /* 0x000fe20000000000 */
[----:B------:R-:W-:Y:S01]  /*4d50*/  @!UP0 UIADD3 UR9, UPT, UPT, UR17, 0x30, URZ ;  /* 0x0000003011098890 */ /* 0x000fe2000fffe0ff */
[----:B------:R-:W-:Y:S01]  /*4d60*/  SEL R14, R14, RZ, P0 ;  /* 0x000000ff0e0e7207 */ /* 0x000fe20000000000 */
[----:B------:R-:W-:Y:S01]  /*4d70*/  VOTEU.ALL UP0, P1 ;  /* 0x0000000000ff7886 */ /* 0x000fe20000800000 */
[----:B------:R-:W-:Y:S01]  /*4d80*/  LOP3.LUT R13, R13, R0, RZ, 0x3c, !PT ;  /* 0x000000000d0d7212 */ /* 0x000fe200078e3cff */
[----:B------:R-:W-:Y:S01]  /*4d90*/  IMAD.U32 R6, RZ, RZ, UR5 ;  /* 0x00000005ff067e24 */ /* 0x000fe2000f8e00ff */
[----:B------:R-:W-:Y:S02]  /*4da0*/  UIADD3 UR45, UPT, UPT, UR7, UR55, URZ ;  /* 0x00000037072d7290 */ /* 0x000fe4000fffe0ff */
[----:B------:R-:W-:Y:S03]  /*4db0*/  UIADD3 UR46, UPT, UPT, UR13, UR58, URZ ;  /* 0x0000003a0d2e7290 */ /* 0x000fe6000fffe0ff */
[----:B------:R-:W-:Y:S01]  /*4dc0*/  IMAD.U32 R7, RZ, RZ, UR4 ;  /* 0x00000004ff077e24 */ /* 0x000fe2000f8e00ff */
[----:B------:R-:W-:Y:S04]  /*4dd0*/  @!P1 R2UR UR4, R6 ;  /* 0x00000000060492ca */ /* 0x000fe800000e0000 */
[----:B------:R-:W-:Y:S11]  /*4de0*/  @!P1 R2UR UR5, R7 ;  /* 0x00000000070592ca */ /* 0x000ff600000e0000 */
[----:B------:R-:W-:Y:S02]  /*4df0*/  @!UPT UIADD3 URZ, UPT, UPT, URZ, URZ, URZ ;  /* 0x000000fffffff290 */ /* 0x000fe4000fffe0ff */
[----:B------:R2:W-:Y:S01]  /*4e00*/  @!UP0 UTMALDG.3D [UR8], [UR4], desc[UR18] ;  /* 0x00001208040085b4 */ /* 0x0005e20008011000 */
[----:B------:R2:W-:Y:S01]  /*4e10*/  @!P1 SYNCS.ARRIVE.TRANS64.RED.A0TR RZ, [UR17+0x30], R12 ;  /* 0x0000300cffff99a7 */ /* 0x0005e20008300411 */
[----:B------:R-:W-:Y:S01]  /*4e20*/  SYNCS.ARRIVE.TRANS64.RED.A1T0 RZ, [UR27], RZ ;  /* 0x000000ffffff79a7 */ /* 0x000fe2000810041b */
[----:B------:R-:W-:Y:S05]  /*4e30*/  BRA.U UP1, `(.L_x_92) ;  /* 0xfffffff5018c7547 */ /* 0x000fea000b83ffff */
[----:B------:R-:W-:Y:S07]  /*4e40*/  MOV R0, UR17 ;  /* 0x0000001100007c02 */ /* 0x000fee0008000f00 */
.L_x_93:
[----:B-1----:R-:W-:-:S04]  /*4e50*/  SHF.L.U32 R2, R15, 0x1f, RZ ;  /* 0x0000001f0f027819 */ /* 0x002fc800000006ff */
[----:B------:R1:W3:Y:S03]  /*4e60*/  SYNCS.PHASECHK.TRANS64.TRYWAIT P0, [R0+URZ+0x38], R2 ;  /* 0x00003802000075a7 */ /* 0x0002e600080011ff */
[----:B---3--:R-:W-:Y:S05]  /*4e70*/  @!P0 NANOSLEEP.SYNCS 0x989680 ;  /* 0x009896800000895d */ /* 0x008fea0003900000 */
[----:B------:R-:W3:Y:S02]  /*4e80*/  @!P0 SYNCS.PHASECHK.TRANS64 P0, [R0+URZ+0x38], R2 ;  /* 0x00003802000085a7 */ /* 0x000ee400080010ff */
[----:B--23--:R-:W-:Y:S05]  /*4e90*/  @P0 EXIT ;  /* 0x000000000000094d */ /* 0x00cfea0003800000 */
[----:B------:R-:W-:Y:S05]  /*4ea0*/  BRA `(.L_x_93) ;  /* 0xfffffffc00e87947 */ /* 0x000fea000383ffff */
.L_x_84:
[----:B------:R-:W-:-:S06]  /*4eb0*/  UISETP.GE.AND UP0, UPT, UR13, 0x4, UPT ;  /* 0x000000040d00788c */ /* 0x000fcc000bf06270 */
[----:B------:R-:W-:-:S13]  /*4ec0*/  PLOP3.LUT P0, PT, PT, PT, UP0, 0x80, 0x8 ;  /* 0x000000000008781c */ /* 0x000fda0003f0f008 */
[----:B------:R-:W-:Y:S05]  /*4ed0*/  @!P0 EXIT ;  /* 0x000000000000894d */ /* 0x000fea0003800000 */
[----:B------:R-:W1:Y:S08]  /*4ee0*/  S2UR UR4, SR_CgaCtaId ;  /* 0x00000000000479c3 */ /* 0x000e700000008800 */
[----:B------:R-:W-:Y:S01]  /*4ef0*/  BAR.SYNC.DEFER_BLOCKING 0x6, 0xa0 ;  /* 0x0182800000007b1d */ /* 0x000fe20000010000 */
[----:B------:R-:W-:Y:S01]  /*4f00*/  IMAD.SHL.U32 R6, R69, 0x40, RZ ;  /* 0x0000004045067824 */ /* 0x000fe200078e00ff */
[----:B------:R-:W-:Y:S01]  /*4f10*/  SHF.R.U32.HI R7, RZ, 0x1, R69 ;  /* 0x00000001ff077819 */ /* 0x000fe20000011645 */
[----:B------:R-:W-:Y:S01]  /*4f20*/  IMAD.SHL.U32 R3, R81, 0x800, RZ ;  /* 0x0000080051037824 */ /* 0x000fe200078e00ff */
[----:B------:R-:W-:Y:S01]  /*4f30*/  CS2R R84, SRZ ;  /* 0x0000000000547805 */ /* 0x000fe2000001ff00 */
[C---:B------:R-:W-:Y:S01]  /*4f40*/  IMAD.U32 R37, R69.reuse, 0x10000, RZ ;  /* 0x0001000045257824 */ /* 0x040fe200078e00ff */
[----:B------:R-:W-:Y:S01]  /*4f50*/  UMOV UR44, 0x400 ;  /* 0x00000400002c7882 */ /* 0x000fe20000000000 */
[C---:B------:R-:W-:Y:S01]  /*4f60*/  LOP3.LUT R2, R6.reuse, 0x180, RZ, 0xc0, !PT ;  /* 0x0000018006027812 */ /* 0x040fe200078ec0ff */
[----:B------:R-:W2:Y:S01]  /*4f70*/  LDC.64 R74, c[0x0][0x888] ;  /* 0x00022200ff4a7b82 */ /* 0x000ea20000000a00 */
[----:B------:R-:W-:Y:S01]  /*4f80*/  LOP3.LUT R6, R6, 0x640, RZ, 0xc0, !PT ;  /* 0x0000064006067812 */ /* 0x000fe200078ec0ff */
[----:B------:R-:W-:Y:S01]  /*4f90*/  IMAD.MOV.U32 R36, RZ, RZ, RZ ;  /* 0x000000ffff247224 */ /* 0x000fe200078e00ff */
[----:B------:R-:W-:Y:S01]  /*4fa0*/  LOP3.LUT R7, R2, 0x20, R7, 0xf8, !PT ;  /* 0x0000002002077812 */ /* 0x000fe200078ef807 */
[----:B------:R-:W-:Y:S01]  /*4fb0*/  IMAD.SHL.U32 R2, R69, 0x8, RZ ;  /* 0x0000000845027824 */ /* 0x000fe200078e00ff */
[----:B------:R-:W-:Y:S01]  /*4fc0*/  LOP3.LUT R3, R6, 0x800, R3, 0xf8, !PT ;  /* 0x0000080006037812 */ /* 0x000fe200078ef803 */
[----:B------:R-:W-:Y:S01]  /*4fd0*/  IMAD.MOV.U32 R86, RZ, RZ, RZ ;  /* 0x000000ffff567224 */ /* 0x000fe200078e00ff */
[----:B------:R-:W3:Y:S01]  /*4fe0*/  LDCU UR53, c[0x0][0x370] ;  /* 0x00006e00ff3577ac */ /* 0x000ee20008000800 */
[----:B------:R-:W4:Y:S01]  /*4ff0*/  LDC.64 R76, c[0x0][0x890] ;  /* 0x00022400ff4c7b82 */ /* 0x000f220000000a00 */
[----:B------:R-:W-:Y:S01]  /*5000*/  LOP3.LUT R2, R7, 0x30, R2, 0x78, !PT ;  /* 0x0000003007027812 */ /* 0x000fe200078e7802 */
[----:B------:R-:W-:Y:S01]  /*5010*/  IMAD.MOV.U32 R83, RZ, RZ, RZ ;  /* 0x000000ffff537224 */ /* 0x000fe200078e00ff */
[----:B------:R-:W2:Y:S02]  /*5020*/  LDCU.64 UR62, c[0x0][0x348] ;  /* 0x00006900ff3e77ac */ /* 0x000ea40008000a00 */
[----:B------:R-:W-:Y:S01]  /*5030*/  LOP3.LUT R79, R3, R2, RZ, 0xfc, !PT ;  /* 0x00000002034f7212 */ /* 0x000fe200078efcff */
[----:B------:R-:W-:Y:S01]  /*5040*/  IMAD.SHL.U32 R3, R81, 0x200000, RZ ;  /* 0x0020000051037824 */ /* 0x000fe200078e00ff */
[----:B-1----:R-:W-:Y:S01]  /*5050*/  ULEA UR44, UR4, UR44, 0x18 ;  /* 0x0000002c042c7291 */ /* 0x002fe2000f8ec0ff */
[----:B------:R-:W1:Y:S01]  /*5060*/  LDC.64 R72, c[0x0][0x8b0] ;  /* 0x00022c00ff487b82 */ /* 0x000e620000000a00 */
[----:B------:R-:W-:Y:S01]  /*5070*/  IMAD.SHL.U32 R2, R69, 0x10, RZ ;  /* 0x0000001045027824 */ /* 0x000fe200078e00ff */
[----:B------:R-:W1:Y:S01]  /*5080*/  LDCU UR41, c[0x0][0xb0c] ;  /* 0x00016180ff2977ac */ /* 0x000e620008000800 */
[----:B------:R-:W-:-:S02]  /*5090*/  LOP3.LUT R3, R3, 0x200000, RZ, 0xc0, !PT ;  /* 0x0020000003037812 */ /* 0x000fc400078ec0ff */
[----:B------:R-:W-:Y:S01]  /*50a0*/  VIADD R78, R79, UR44 ;  /* 0x0000002c4f4e7c36 */ /* 0x000fe20008000000 */
[----:B------:R-:W-:Y:S01]  /*50b0*/  UIADD3 UR4, UPT, UPT, UR44, 0x1200, URZ ;  /* 0x000012002c047890 */ /* 0x000fe2000fffe0ff */
[----:B------:R-:W-:Y:S01]  /*50c0*/  LOP3.LUT R37, R3, 0x400000, R37, 0xf8, !PT ;  /* 0x0040000003257812 */ /* 0x000fe200078ef825 */
[----:B------:R-:W3:Y:S01]  /*50d0*/  LDS R0, [UR44+0x100] ;  /* 0x0001002cff007984 */ /* 0x000ee20008000800 */
[----:B------:R-:W1:Y:S01]  /*50e0*/  LDC.64 R70, c[0x0][0x8a8] ;  /* 0x00022a00ff467b82 */ /* 0x000e620000000a00 */
[----:B------:R-:W-:Y:S01]  /*50f0*/  LOP3.LUT R2, R2, 0x20, RZ, 0xc0, !PT ;  /* 0x0000002002027812 */ /* 0x000fe200078ec0ff */
[----:B------:R-:W1:Y:S01]  /*5100*/  LDCU UR61, c[0x0][0xb20] ;  /* 0x00016400ff3d77ac */ /* 0x000e620008000800 */
[----:B------:R-:W-:Y:S02]  /*5110*/  IMAD.U32 R87, RZ, RZ, UR4 ;  /* 0x00000004ff577e24 */ /* 0x000fe4000f8e00ff */
[----:B------:R-:W-:Y:S01]  /*5120*/  IADD3 R78, PT, PT, -R2, 0x200, R78 ;  /* 0x00000200024e7810 */ /* 0x000fe20007ffe14e */
[----:B------:R-:W1:Y:S01]  /*5130*/  LDCU UR39, c[0x0][0xb30] ;  /* 0x00016600ff2777ac */ /* 0x000e620008000800 */
[----:B------:R-:W1:Y:S01]  /*5140*/  LDCU.64 UR56, c[0x0][0x888] ;  /* 0x00011100ff3877ac */ /* 0x000e620008000a00 */
[----:B------:R-:W1:Y:S01]  /*5150*/  LDCU.64 UR42, c[0x0][0xb28] ;  /* 0x00016500ff2a77ac */ /* 0x000e620008000a00 */
[----:B------:R-:W1:Y:S01]  /*5160*/  LDCU.128 UR48, c[0x0][0xb10] ;  /* 0x00016200ff3077ac */ /* 0x000e620008000c00 */
[----:B------:R-:W1:Y:S01]  /*5170*/  LDCU UR52, c[0x0][0x374] ;  /* 0x00006e80ff3477ac */ /* 0x000e620008000800 */
[----:B------:R-:W-:Y:S01]  /*5180*/  UIADD3 UR59, UPT, UPT, UR44, 0x200, URZ ;  /* 0x000002002c3b7890 */ /* 0x000fe2000fffe0ff */
[----:B--234-:R-:W-:-:S11]  /*5190*/  IMAD.IADD R37, R0, 0x1, R37 ;  /* 0x0000000100257824 */ /* 0x01cfd600078e0225 */
.L_x_111:
[----:B------:R-:W-:Y:S02]  /*51a0*/  LEA R3, R83, UR44, 0x3 ;  /* 0x0000002c53037c11 */ /* 0x000fe4000f8e18ff */
[----:B------:R-:W-:Y:S02]  /*51b0*/  SHF.L.U32 R0, R85, 0x1f, RZ ;  /* 0x0000001f55007819 */ /* 0x000fe400000006ff */
[----:B-1----:R-:W-:Y:S02]  /*51c0*/  LEA R4, R83, UR44, 0x4 ;  /* 0x0000002c53047c11 */ /* 0x002fe4000f8e20ff */
[----:B------:R-:W2:Y:S02]  /*51d0*/  SYNCS.PHASECHK.TRANS64.TRYWAIT P0, [R3+URZ+0x50], R0 ;  /* 0x00005000030075a7 */ /* 0x000ea400080011ff */
[----:B--2---:R-:W-:Y:S05]  /*51e0*/  @!P0 BRA `(.L_x_94) ;  /* 0x0000002000c48947 */ /* 0x004fea0003800000 */
.L_x_144:
[----:B------:R-:W3:Y:S01]  /*51f0*/  LDS.128 R4, [R4+0xe0] ;  /* 0x0000e00004047984 */ /* 0x000ee20000000c00 */
[----:B------:R-:W-:Y:S01]  /*5200*/  UISETP.GE.AND UP0, UPT, UR40, 0x1, UPT ;  /* 0x000000012800788c */ /* 0x000fe2000bf06270 */
[----:B------:R-:W-:Y:S01]  /*5210*/  @!PT LDS RZ, [RZ] ;  /* 0x00000000fffff984 */ /* 0x000fe20000000800 */
[----:B------:R-:W-:Y:S01]  /*5220*/  @!PT LDS RZ, [RZ] ;  /* 0x00000000fffff984 */ /* 0x000fe20000000800 */
[----:B------:R-:W-:Y:S01]  /*5230*/  @!PT LDS RZ, [RZ] ;  /* 0x00000000fffff984 */ /* 0x000fe20000000800 */
[----:B------:R-:W-:Y:S01]  /*5240*/  @!PT LDS RZ, [RZ] ;  /* 0x00000000fffff984 */ /* 0x000fe20000000800 */
[----:B------:R4:W-:Y:S06]  /*5250*/  MEMBAR.ALL.CTA ;  /* 0x0000000000007992 */ /* 0x0009ec0000008000 */
[----:B----4-:R-:W4:Y:S01]  /*5260*/  FENCE.VIEW.ASYNC.S ;  /* 0x00000000000073c6 */ /* 0x010f220000000000 */
[----:B---3--:R-:W-:Y:S11]  /*5270*/  LOP3.LUT P0, RZ, R6, 0x1, RZ, 0xc0, !PT ;  /* 0x0000000106ff7812 */ /* 0x008ff6000780c0ff */
[----:B------:R-:W-:Y:S02]  /*5280*/  @!UPT UIADD3 URZ, UPT, UPT, URZ, URZ, URZ ;  /* 0x000000fffffff290 */ /* 0x000fe4000fffe0ff */
[----:B----4-:R-:W-:Y:S01]  /*5290*/  VOTEU.ANY UP1, P0 ;  /* 0x0000000000ff7886 */ /* 0x010fe20000020100 */
[----:B------:R-:W-:Y:S01]  /*52a0*/  PLOP3.LUT P0, PT, PT, PT, UP1, 0x80, 0x8 ;  /* 0x000000000008781c */ /* 0x000fe20003f0f018 */
[----:B------:R-:W-:Y:S11]  /*52b0*/  UP2UR UR47, UPR, URZ, 0x2 ;  /* 0x00000002ff2f7883 */ /* 0x000ff60008000000 */
[----:B------:R-:W-:Y:S01]  /*52c0*/  @!UPT UIADD3 URZ, UPT, UPT, URZ, URZ, URZ ;  /* 0x000000fffffff290 */ /* 0x000fe2000fffe0ff */
        /* <DEDUP_REMOVED lines=13> */
[----:B-1----:R-:W-:Y:S02]  /*53a0*/  UIMAD.WIDE.U32 UR4, UR52, UR51, URZ ;  /* 0x00000033340472a5 */ /* 0x002fe4000f8e00ff */
[----:B------:R-:W-:Y:S02]  /*53b0*/  UIMAD.WIDE.U32 UR6, UR53, UR48, URZ ;  /* 0x00000030350672a5 */ /* 0x000fe4000f8e00ff */
[----:B------:R-:W-:Y:S02]  /*53c0*/  UISETP.NE.AND UP0, UPT, UR50, 0x1, UPT ;  /* 0x000000013200788c */ /* 0x000fe4000bf05270 */
[----:B------:R-:W-:Y:S02]  /*53d0*/  UIMAD.WIDE.U32 UR8, UR37, UR51, URZ ;  /* 0x00000033250872a5 */ /* 0x000fe4000f8e00ff */
[----:B------:R-:W-:Y:S02]  /*53e0*/  UIMAD.WIDE.U32 UR10, UR38, UR48, URZ ;  /* 0x00000030260a72a5 */ /* 0x000fe4000f8e00ff */
[----:B------:R-:W-:Y:S02]  /*53f0*/  UISETP.NE.AND UP1, UPT, UR41, 0x1, UPT ;  /* 0x000000012900788c */ /* 0x000fe4000bf25270 */
[----:B------:R-:W-:Y:S01]  /*5400*/  UISETP.NE.AND UP2, UPT, UR40, 0x1, UPT ;  /* 0x000000012800788c */ /* 0x000fe2000bf45270 */
[----:B------:R-:W-:Y:S02]  /*5410*/  UMOV UR4, UR5 ;  /* 0x0000000500047c82 */ /* 0x000fe40008000000 */
[----:B------:R-:W-:Y:S03]  /*5420*/  USHF.R.U32.HI UR5, URZ, UR61, UR4 ;  /* 0x0000003dff057299 */ /* 0x000fe60008011604 */
[----:B------:R-:W-:Y:S02]  /*5430*/  UMOV UR4, UR7 ;  /* 0x0000000700047c82 */ /* 0x000fe40008000000 */
[----:B------:R-:W-:Y:S02]  /*5440*/  USHF.R.U32.HI UR7, URZ, UR49, UR4 ;  /* 0x00000031ff077299 */ /* 0x000fe40008011604 */
[----:B------:R-:W-:Y:S02]  /*5450*/  USEL UR4, UR52, UR5, !UP0 ;  /* 0x0000000534047287 */ /* 0x000fe4000c000000 */
[----:B------:R-:W-:Y:S01]  /*5460*/  USEL UR7, UR53, UR7, !UP1 ;  /* 0x0000000735077287 */ /* 0x000fe2000c800000 */
[----:B------:R-:W-:Y:S01]  /*5470*/  UMOV UR5, UR9 ;  /* 0x0000000900057c82 */ /* 0x000fe20008000000 */
[----:B------:R-:W-:Y:S02]  /*5480*/  UIMAD.WIDE.U32 UR8, UR4, UR42, URZ ;  /* 0x0000002a040872a5 */ /* 0x000fe4000f8e00ff */
[----:B------:R-:W-:Y:S03]  /*5490*/  USHF.R.U32.HI UR6, URZ, UR61, UR5 ;  /* 0x0000003dff067299 */ /* 0x000fe60008011605 */
[----:B------:R-:W-:Y:S01]  /*54a0*/  UMOV UR5, UR11 ;  /* 0x0000000b00057c82 */ /* 0x000fe20008000000 */
[----:B------:R-:W-:Y:S02]  /*54b0*/  UIMAD.WIDE.U32 UR10, UR7, UR42, URZ ;  /* 0x0000002a070a72a5 */ /* 0x000fe4000f8e00ff */
[----:B------:R-:W-:Y:S02]  /*54c0*/  USHF.R.U32.HI UR12, URZ, UR49, UR5 ;  /* 0x00000031ff0c7299 */ /* 0x000fe40008011605 */
[----:B------:R-:W-:Y:S01]  /*54d0*/  USEL UR6, UR37, UR6, !UP0 ;  /* 0x0000000625067287 */ /* 0x000fe2000c000000 */
[----:B------:R-:W-:Y:S02]  /*54e0*/  UMOV UR5, UR9 ;  /* 0x0000000900057c82 */ /* 0x000fe40008000000 */
[----:B------:R-:W-:Y:S01]  /*54f0*/  UMOV UR10, UR11 ;  /* 0x0000000b000a7c82 */ /* 0x000fe20008000000 */
[----:B------:R-:W-:Y:S02]  /*5500*/  @UP2 USHF.R.U32.HI UR4, URZ, UR43, UR5 ;  /* 0x0000002bff042299 */ /* 0x000fe40008011605 */
[----:B------:R-:W-:Y:S02]  /*5510*/  @UP2 USHF.R.U32.HI UR7, URZ, UR43, UR10 ;  /* 0x0000002bff072299 */ /* 0x000fe4000801160a */
[----:B------:R-:W-:Y:S02]  /*5520*/  UIMAD UR4, UR40, UR4, URZ ;  /* 0x00000004280472a4 */ /* 0x000fe4000f8e02ff */
[----:B------:R-:W-:Y:S02]  /*5530*/  UIMAD.WIDE.U32 UR10, UR6, UR42, URZ ;  /* 0x0000002a060a72a5 */ /* 0x000fe4000f8e00ff */
[----:B------:R-:W-:Y:S02]  /*5540*/  USEL UR5, UR38, UR12, !UP1 ;  /* 0x0000000c26057287 */ /* 0x000fe4000c800000 */
[----:B------:R-:W-:Y:S02]  /*5550*/  UIMAD UR8, UR40, UR7, URZ ;  /* 0x00000007280872a4 */ /* 0x000fe4000f8e02ff */
[----:B------:R-:W-:Y:S03]  /*5560*/  UISETP.GE.AND UP0, UPT, UR6, UR4, UPT ;  /* 0x000000040600728c */ /* 0x000fe6000bf06270 */
[----:B------:R-:W-:Y:S01]  /*5570*/  UMOV UR4, UR11 ;  /* 0x0000000b00047c82 */ /* 0x000fe20008000000 */
[----:B------:R-:W-:Y:S02]  /*5580*/  UISETP.GE.OR UP0, UPT, UR5, UR8, UP0 ;  /* 0x000000080500728c */ /* 0x000fe40008706670 */
[----:B------:R-:W-:Y:S02]  /*5590*/  USHF.R.U32.HI UR4, URZ, UR43, UR4 ;  /* 0x0000002bff047299 */ /* 0x000fe40008011604 */
[----:B------:R-:W-:Y:S02]  /*55a0*/  UIMAD.WIDE.U32 UR8, UR5, UR42, URZ ;  /* 0x0000002a050872a5 */ /* 0x000fe4000f8e00ff */
[----:B------:R-:W-:Y:S02]  /*55b0*/  USEL UR11, UR6, UR4, !UP2 ;  /* 0x00000004060b7287 */ /* 0x000fe4000d000000 */
[----:B------:R-:W-:Y:S02]  /*55c0*/  UIADD3 UR8, UPT, UPT, -UR5, URZ, URZ ;  /* 0x000000ff05087290 */ /* 0x000fe4000fffe1ff */
[----:B------:R-:W-:Y:S01]  /*55d0*/  UIADD3 UR10, UPT, UPT, -UR11, URZ, URZ ;  /* 0x000000ff0b0a7290 */ /* 0x000fe2000fffe1ff */
[----:B------:R-:W-:Y:S01]  /*55e0*/  @!UP0 UMOV UR4, UR9 ;  /* 0x0000000900048c82 */ /* 0x000fe20008000000 */
[----:B------:R-:W-:Y:S02]  /*55f0*/  UIADD3 UR9, UPT, UPT, -UR6, URZ, URZ ;  /* 0x000000ff06097290 */ /* 0x000fe4000fffe1ff */
[----:B------:R-:W-:Y:S02]  /*5600*/  @!UP0 USHF.R.U32.HI UR4, URZ, UR43, UR4 ;  /* 0x0000002bff048299 */ /* 0x000fe40008011604 */
[----:B------:R-:W-:Y:S02]  /*5610*/  UIMAD UR10, UR40, UR10, UR6 ;  /* 0x0000000a280a72a4 */ /* 0x000fe4000f8e0206 */
[----:B------:R-:W-:Y:S04]  /*5620*/  @!UP0 USEL UR4, UR5, UR4, !UP2 ;  /* 0x0000000405048287 */ /* 0x000fe8000d000000 */
[----:B------:R-:W-:Y:S02]  /*5630*/  @!UP0 UIMAD UR10, UR7, UR10, UR4 ;  /* 0x0000000a070a82a4 */ /* 0x000fe4000f8e0204 */
[----:B------:R-:W-:Y:S02]  /*5640*/  @!UP0 UIADD3 UR11, UPT, UPT, UR11, -UR4, URZ ;  /* 0x800000040b0b8290 */ /* 0x000fe4000fffe0ff */
[----:B------:R-:W-:Y:S02]  /*5650*/  UIMAD UR7, UR41, UR8, UR38 ;  /* 0x00000008290772a4 */ /* 0x000fe4000f8e0226 */
[----:B------:R-:W-:Y:S02]  /*5660*/  @!UP0 UIMAD UR6, UR11, UR40, UR5 ;  /* 0x000000280b0682a4 */ /* 0x000fe4000f8e0205 */
[----:B------:R-:W-:Y:S01]  /*5670*/  UIMAD UR4, UR50, UR9, UR37 ;  /* 0x00000009320472a4 */ /* 0x000fe2000f8e0225 */
[----:B------:R-:W-:Y:S02]  /*5680*/  @!UP0 UMOV UR5, UR10 ;  /* 0x0000000a00058c82 */ /* 0x000fe40008000000 */
[----:B------:R-:W-:Y:S02]  /*5690*/  UIMAD UR38, UR5, UR41, UR7 ;  /* 0x00000029052672a4 */ /* 0x000fe4000f8e0207 */
[----:B------:R-:W-:Y:S11]  /*56a0*/  UIMAD UR37, UR6, UR50, UR4 ;  /* 0x00000032062572a4 */ /* 0x000ff6000f8e0204 */
[----:B------:R-:W-:Y:S01]  /*56b0*/  @!UPT UIADD3 URZ, UPT, UPT, URZ, URZ, URZ ;  /* 0x000000fffffff290 */ /* 0x000fe2000fffe0ff */
.L_x_95:
[----:B-1----:R-:W-:Y:S01]  /*56c0*/  UISETP.NE.AND UP0, UPT, UR39, 0x1, UPT ;  /* 0x000000012700788c */ /* 0x002fe2000bf05270 */
[----:B------:R-:W-:Y:S10]  /*56d0*/  IADD3 R83, PT, PT, R83, 0x1, RZ ;  /* 0x0000000153537810 */ /* 0x000ff40007ffe0ff */
[----:B------:R-:W1:Y:S01]  /*56e0*/  @!UP0 LDCU.128 UR12, c[0x0][0xb10] ;  /* 0x00016200ff0c87ac */ /* 0x000e620008000c00 */
[----:B------:R-:W3:Y:S01]  /*56f0*/  @!UP0 LDCU UR5, c[0x0][0xb0c] ;  /* 0x00016180ff0587ac */ /* 0x000ee20008000800 */
[----:B------:R-:W4:Y:S01]  /*5700*/  @!UP0 LDCU UR10, c[0x0][0xb20] ;  /* 0x00016400ff0a87ac */ /* 0x000f220008000800 */
[----:B-1----:R-:W-:Y:S02]  /*5710*/  UIMAD.WIDE.U32 UR8, UR38, UR12, URZ ;  /* 0x0000000c260872a5 */ /* 0x002fe4000f8e00ff */
[----:B------:R-:W-:Y:S02]  /*5720*/  UIMAD.WIDE.U32 UR6, UR37, UR15, URZ ;  /* 0x0000000f250672a5 */ /* 0x000fe4000f8e00ff */
[----:B------:R-:W-:Y:S03]  /*5730*/  @!UP0 UISETP.NE.AND UP1, UPT, UR14, 0x1, UPT ;  /* 0x000000010e00888c */ /* 0x000fe6000bf25270 */
[----:B------:R-:W-:Y:S01]  /*5740*/  @!UP0 UMOV UR4, UR9 ;  /* 0x0000000900048c82 */ /* 0x000fe20008000000 */
[----:B---3--:R-:W-:Y:S02]  /*5750*/  @!UP0 UISETP.NE.AND UP2, UPT, UR5, 0x1, UPT ;  /* 0x000000010500888c */ /* 0x008fe4000bf45270 */
[----:B------:R-:W-:Y:S01]  /*5760*/  @!UP0 USHF.R.U32.HI UR4, URZ, UR13, UR4 ;  /* 0x0000000dff048299 */ /* 0x000fe20008011604 */
[----:B------:R-:W-:Y:S02]  /*5770*/  @!UP0 UMOV UR6, UR7 ;  /* 0x0000000700068c82 */ /* 0x000fe40008000000 */
[----:B----4-:R-:W-:Y:S02]  /*5780*/  @!UP0 USHF.R.U32.HI UR6, URZ, UR10, UR6 ;  /* 0x0000000aff068299 */ /* 0x010fe40008011606 */
[----:B------:R-:W-:Y:S02]  /*5790*/  @!UP0 USEL UR7, UR38, UR4, !UP2 ;  /* 0x0000000426078287 */ /* 0x000fe4000d000000 */
[----:B------:R-:W-:Y:S04]  /*57a0*/  @!UP0 USEL UR6, UR37, UR6, !UP1 ;  /* 0x0000000625068287 */ /* 0x000fe8000c800000 */
[----:B------:R-:W-:Y:S02]  /*57b0*/  @!UP0 UIADD3 UR4, UPT, UPT, -UR7, UR6, URZ ;  /* 0x0000000607048290 */ /* 0x000fe4000fffe1ff */
[----:B------:R-:W-:Y:S02]  /*57c0*/  @!UP0 UIADD3 UR6, UPT, UPT, UR7, -UR6, URZ ;  /* 0x8000000607068290 */ /* 0x000fe4000fffe0ff */
[----:B------:R-:W-:Y:S02]  /*57d0*/  @!UP0 UIMAD UR38, UR4, UR5, UR38 ;  /* 0x00000005042682a4 */ /* 0x000fe4000f8e0226 */
[----:B------:R-:W-:Y:S02]  /*57e0*/  @!UP0 UIMAD UR37, UR6, UR14, UR37 ;  /* 0x0000000e062582a4 */ /* 0x000fe4000f8e0225 */
[----:B------:R-:W-:Y:S09]  /*57f0*/  ULOP3.LUT UP0, URZ, UR59, 0x1b0, URZ, 0xc0, !UPT ;  /* 0x000001b03bff7892 */ /* 0x000ff2000f80c0ff */
[----:B------:R-:W-:Y:S05]  /*5800*/  BRA.U !UP0, `(.L_x_96) ;  /* 0x0000000108407547 */ /* 0x000fea000b800000 */
[----:B------:R-:W1:Y:S01]  /*5810*/  LDCU.64 UR8, c[0x4][0x80] ;  /* 0x01001000ff0877ac */ /* 0x000e620008000a00 */
[----:B------:R-:W-:Y:S01]  /*5820*/  MOV R3, 0x0 ;  /* 0x0000000000037802 */ /* 0x000fe20000000f00 */
[----:B------:R-:W-:Y:S02]  /*5830*/  HFMA2 R12, -RZ, RZ, 0, 5.9604644775390625e-08 ;  /* 0x00000001ff0c7431 */ /* 0x000fe400000001ff */
[----:B------:R-:W-:Y:S02]  /*5840*/  IMAD.MOV.U32 R8, RZ, RZ, 0x70 ;  /* 0x00000070ff087424 */ /* 0x000fe400078e00ff */
[----:B------:R-:W-:Y:S01]  /*5850*/  IMAD.MOV.U32 R13, RZ, RZ, RZ ;  /* 0x000000ffff0d7224 */ /* 0x000fe200078e00ff */
[----:B------:R-:W3:Y:S01]  /*5860*/  LDCU.64 UR6, c[0x4][0x88] ;  /* 0x01001100ff0677ac */ /* 0x000ee20008000a00 */
[----:B------:R-:W4:Y:S01]  /*5870*/  LDC.64 R2, c[0x4][R3] ;  /* 0x0100000003027b82 */ /* 0x000f220000000a00 */
[----:B------:R-:W2:Y:S01]  /*5880*/  LDCU.64 UR4, c[0x4][0x8] ;  /* 0x01000100ff0477ac */ /* 0x000ea20008000a00 */
[----:B-1----:R-:W-:Y:S01]  /*5890*/  MOV R5, UR9 ;  /* 0x0000000900057c02 */ /* 0x002fe20008000f00 */
[----:B------:R-:W-:Y:S01]  /*58a0*/  IMAD.U32 R4, RZ, RZ, UR8 ;  /* 0x00000008ff047e24 */ /* 0x000fe2000f8e00ff */
[----:B---3--:R-:W-:Y:S01]  /*58b0*/  MOV R7, UR7 ;  /* 0x0000000700077c02 */ /* 0x008fe20008000f00 */
[----:B------:R-:W-:Y:S01]  /*58c0*/  IMAD.U32 R6, RZ, RZ, UR6 ;  /* 0x00000006ff067e24 */ /* 0x000fe2000f8e00ff */
[----:B--2---:R-:W-:Y:S01]  /*58d0*/  MOV R11, UR5 ;  /* 0x00000005000b7c02 */ /* 0x004fe20008000f00 */
[----:B------:R-:W-:Y:S02]  /*58e0*/  IMAD.U32 R10, RZ, RZ, UR4 ;  /* 0x00000004ff0a7e24 */ /* 0x000fe4000f8e00ff */
[----:B------:R-:W-:Y:S07]  /*58f0*/  LEPC R20, `(.L_x_96) ;  /* 0x000000001014794e */ /* 0x000fee0000000000 */
[----:B----45:R-:W-:Y:S05]  /*5900*/  CALL.ABS.NOINC R2 ;  /* 0x0000000002007343 */ /* 0x030fea0003c00000 */
.L_x_96:
[----:B------:R-:W-:Y:S01]  /*5910*/  LOP3.LUT P0, RZ, R87, 0x1b0, RZ, 0xc0, !PT ;  /* 0x000001b057ff7812 */ /* 0x000fe2000780c0ff */
[----:B------:R-:W-:Y:S11]  /*5920*/  BSSY.RECONVERGENT B6, `(.L_x_97) ;  /* 0x0000013000067945 */ /* 0x000ff60003800200 */
[----:B------:R-:W-:Y:S01]  /*5930*/  @!UPT UIADD3 URZ, UPT, UPT, URZ, URZ, URZ ;  /* 0x000000fffffff290 */ /* 0x000fe2000fffe0ff */
[----:B------:R-:W-:Y:S05]  /*5940*/  @!P0 BRA `(.L_x_98) ;  /* 0x0000000000408947 */ /* 0x000fea0003800000 */
        /* <DEDUP_REMOVED lines=16> */
.L_x_98:
[----:B------:R-:W-:Y:S05]  /*5a50*/  BSYNC.RECONVERGENT B6 ;  /* 0x0000000000067941 */ /* 0x000fea0003800200 */
.L_x_97:
[----:B------:R-:W-:Y:S01]  /*5a60*/  ISETP.NE.U32.AND P3, PT, R76, RZ, PT ;  /* 0x000000ff4c00720c */ /* 0x000fe20003f65070 */
[----:B------:R-:W-:Y:S01]  /*5a70*/  UISETP.NE.AND UP1, UPT, UR60, URZ, UPT ;  /* 0x000000ff3c00728c */ /* 0x000fe2000bf25270 */
[----:B------:R-:W-:Y:S02]  /*5a80*/  ISETP.NE.U32.AND P4, PT, R72, RZ, PT ;  /* 0x000000ff4800720c */ /* 0x000fe40003f85070 */
[----:B------:R-:W-:Y:S02]  /*5a90*/  ISETP.NE.AND.EX P3, PT, R77, RZ, PT, P3 ;  /* 0x000000ff4d00720c */ /* 0x000fe40003f65330 */
[----:B------:R-:W-:Y:S02]  /*5aa0*/  PLOP3.LUT P1, PT, PT, PT, PT, 0x8, 0x80 ;  /* 0x000000000080781c */ /* 0x000fe40003f2e170 */
[----:B------:R-:W-:Y:S02]  /*5ab0*/  PLOP3.LUT P0, PT, PT, PT, UP1, 0x80, 0x8 ;  /* 0x000000000008781c */ /* 0x000fe40003f0f018 */
[----:B------:R-:W-:Y:S02]  /*5ac0*/  ISETP.NE.AND.EX P4, PT, R73, RZ, PT, P4 ;  /* 0x000000ff4900720c */ /* 0x000fe40003f85340 */
[----:B------:R-:W1:Y:S09]  /*5ad0*/  @UP1 LDCU.64 UR4, c[0x0][0x888] ;  /* 0x00011100ff0417ac */ /* 0x000e720008000a00 */
[----:B------:R-:W-:Y:S01]  /*5ae0*/  @P0 PLOP3.LUT P1, PT, P3, PT, PT, 0x80, 0x8 ;  /* 0x000000000008081c */ /* 0x000fe20001f2f070 */
[----:B-1----:R-:W-:Y:S04]  /*5af0*/  @UP1 UISETP.NE.U32.AND UP0, UPT, UR4, URZ, UPT ;  /* 0x000000ff0400128c */ /* 0x002fe8000bf05070 */
[----:B------:R-:W-:Y:S04]  /*5b00*/  @UP1 UISETP.NE.AND.EX UP0, UPT, UR5, URZ, UPT, UP0 ;  /* 0x000000ff0500128c */ /* 0x000fe8000bf05300 */
[----:B------:R-:W-:Y:S01]  /*5b10*/  @UP1 USEL UR4, URZ, 0xffffffff, UP0 ;  /* 0xffffffffff041887 */ /* 0x000fe20008000000 */
[----:B------:R-:W-:Y:S11]  /*5b20*/  @!P3 BRA `(.L_x_99) ;  /* 0x000000000030b947 */ /* 0x000ff60003800000 */
[----:B------:R-:W-:Y:S01]  /*5b30*/  ISETP.NE.U32.AND P2, PT, R74, RZ, PT ;  /* 0x000000ff4a00720c */ /* 0x000fe20003f45070 */
[----:B------:R-:W1:Y:S01]  /*5b40*/  LDCU.64 UR6, c[0x0][0x358] ;  /* 0x00006b00ff0677ac */ /* 0x000e620008000a00 */
[----:B------:R-:W-:Y:S02]  /*5b50*/  IMAD.MOV.U32 R80, RZ, RZ, 0x1 ;  /* 0x00000001ff507424 */ /* 0x000fe400078e00ff */
[----:B------:R-:W-:Y:S11]  /*5b60*/  ISETP.NE.AND.EX P2, PT, R75, RZ, PT, P2 ;  /* 0x000000ff4b00720c */ /* 0x000ff60003f45320 */
[----:B------:R-:W-:Y:S02]  /*5b70*/  @!UPT UIADD3 URZ, UPT, UPT, URZ, URZ, URZ ;  /* 0x000000fffffff290 */ /* 0x000fe4000fffe0ff */
[----:B------:R-:W3:Y:S01]  /*5b80*/  @P2 LDC.64 R2, c[0x0][0x888] ;  /* 0x00022200ff022b82 */ /* 0x000ee20000000a00 */
[----:B--2---:R-:W-:Y:S04]  /*5b90*/  @P2 IMAD R0, R76, UR36, RZ ;  /* 0x000000244c002c24 */ /* 0x004fe8000f8e02ff */
[----:B---3--:R-:W-:Y:S04]  /*5ba0*/  @P2 IMAD.WIDE R2, R0, 0x4, R2 ;  /* 0x0000000400022825 */ /* 0x008fe800078e0202 */
[----:B------:R-:W-:Y:S01]  /*5bb0*/  HFMA2 R0, -RZ, RZ, 0, 5.9604644775390625e-08 ;  /* 0x00000001ff007431 */ /* 0x000fe200000001ff */
[----:B-1---5:R1:W5:Y:S04]  /*5bc0*/  @P2 LDG.E R39, desc[UR6][R2.64] ;  /* 0x0000000602272981 */ /* 0x022368000c1e1900 */
[----:B------:R-:W-:Y:S01]  /*5bd0*/  @!P2 PRMT R80, R0, 0x7610, R80 ;  /* 0x000076100050a816 */ /* 0x000fe20000000050 */
[----:B-1----:R-:W3:Y:S06]  /*5be0*/  @!P2 LDC R39, c[0x0][0x880] ;  /* 0x00022000ff27ab82 */ /* 0x002eec0000000800 */
.L_x_99:
[----:B------:R-:W-:Y:S05]  /*5bf0*/  @!P4 BRA `(.L_x_100) ;  /* 0x000000000024c947 */ /* 0x000fea0003800000 */
[----:B------:R-:W-:Y:S01]  /*5c00*/  ISETP.NE.U32.AND P2, PT, R70, RZ, PT ;  /* 0x000000ff4600720c */ /* 0x000fe20003f45070 */
[----:B------:R-:W1:Y:S03]  /*5c10*/  LDCU.64 UR6, c[0x0][0x358] ;  /* 0x00006b00ff0677ac */ /* 0x000e660008000a00 */
[----:B------:R-:W-:Y:S11]  /*5c20*/  ISETP.NE.AND.EX P2, PT, R71, RZ, PT, P2 ;  /* 0x000000ff4700720c */ /* 0x000ff60003f45320 */
[----:B------:R-:W-:Y:S02]  /*5c30*/  @!UPT UIADD3 URZ, UPT, UPT, URZ, URZ, URZ ;  /* 0x000000fffffff290 */ /* 0x000fe4000fffe0ff */
[----:B------:R-:W4:Y:S01]  /*5c40*/  @P2 LDC.64 R2, c[0x0][0x8a8] ;  /* 0x00022a00ff022b82 */ /* 0x000f220000000a00 */
[----:B--2---:R-:W-:Y:S04]  /*5c50*/  @P2 IMAD R0, R72, UR36, RZ ;  /* 0x0000002448002c24 */ /* 0x004fe8000f8e02ff */
[----:B----4-:R-:W-:Y:S05]  /*5c60*/  @P2 IMAD.WIDE R2, R0, 0x4, R2 ;  /* 0x0000000400022825 */ /* 0x010fea00078e0202 */
[----:B-1---5:R1:W5:Y:S02]  /*5c70*/  @P2 LDG.E R38, desc[UR6][R2.64] ;  /* 0x0000000602262981 */ /* 0x022364000c1e1900 */
[----:B-1----:R-:W4:Y:S02]  /*5c80*/  @!P2 LDC R38, c[0x0][0x8a0] ;  /* 0x00022800ff26ab82 */ /* 0x002f240000000800 */
.L_x_100:
[----:B---3-5:R-:W-:Y:S01]  /*5c90*/  @P0 FSETP.NEU.AND P4, PT, R39, RZ, PT ;  /* 0x000000ff2700020b */ /* 0x028fe20003f8d000 */
[----:B--2---:R-:W-:Y:S01]  /*5ca0*/  IMAD.U32 R0, RZ, RZ, UR4 ;  /* 0x00000004ff007e24 */ /* 0x004fe2000f8e00ff */
[----:B------:R-:W-:Y:S01]  /*5cb0*/  @P0 LOP3.LUT P2, RZ, R80, 0xff, RZ, 0xc0, !PT ;  /* 0x000000ff50ff0812 */ /* 0x000fe2000784c0ff */
[----:B------:R-:W-:Y:S01]  /*5cc0*/  BSSY B1, `(.L_x_101) ;  /* 0x0000035000017945 */ /* 0x000fe20003800000 */
[----:B------:R-:W-:Y:S02]  /*5cd0*/  @P0 SEL R2, RZ, 0xffffffff, P4 ;  /* 0xffffffffff020807 */ /* 0x000fe40002000000 */
[----:B------:R-:W-:Y:S02]  /*5ce0*/  CS2R R18, SRZ ;  /* 0x0000000000127805 */ /* 0x000fe4000001ff00 */
[----:B------:R-:W-:Y:S02]  /*5cf0*/  LEA R82, R36, UR44, 0x3 ;  /* 0x0000002c24527c11 */ /* 0x000fe4000f8e18ff */
[----:B------:R-:W-:Y:S02]  /*5d00*/  CS2R R16, SRZ ;  /* 0x0000000000107805 */ /* 0x000fe4000001ff00 */
[----:B------:R-:W-:Y:S02]  /*5d10*/  @P1 SEL R2, R0, R2, !P2 ;  /* 0x0000000200021207 */ /* 0x000fe40005000000 */
[----:B------:R-:W-:Y:S02]  /*5d20*/  CS2R R26, SRZ ;  /* 0x00000000001a7805 */ /* 0x000fe4000001ff00 */
[----:B------:R-:W-:Y:S02]  /*5d30*/  SHF.L.U32 R4, R86, 0x1f, RZ ;  /* 0x0000001f56047819 */ /* 0x000fe400000006ff */
[----:B------:R-:W-:Y:S02]  /*5d40*/  CS2R R24, SRZ ;  /* 0x0000000000187805 */ /* 0x000fe4000001ff00 */
[----:B------:R-:W-:Y:S02]  /*5d50*/  @P0 LOP3.LUT R2, R2, 0x1, RZ, 0xc0, !PT ;  /* 0x0000000102020812 */ /* 0x000fe400078ec0ff */
[----:B------:R-:W-:Y:S02]  /*5d60*/  PLOP3.LUT P5, PT, PT, PT, PT, 0x8, 0x80 ;  /* 0x000000000080781c */ /* 0x000fe40003fae170 */
[----:B------:R-:W-:Y:S01]  /*5d70*/  ISETP.NE.U32.OR P1, PT, R2, 0x1, !P0 ;  /* 0x000000010200780c */ /* 0x000fe20004725470 */
[----:B------:R-:W-:Y:S11]  /*5d80*/  IMAD R2, R36, 0x20, R37 ;  /* 0x0000002024027824 */ /* 0x000ff600078e0225 */
[----:B------:R-:W-:Y:S01]  /*5d90*/  @!UPT UIADD3 URZ, UPT, UPT, URZ, URZ, URZ ;  /* 0x000000fffffff290 */ /* 0x000fe2000fffe0ff */
[----:B------:R-:W-:Y:S04]  /*5da0*/  @P1 SHF.L.U32 R0, R84, 0x1f, RZ ;  /* 0x0000001f54001819 */ /* 0x000fe800000006ff */
[----:B------:R-:W1:Y:S01]  /*5db0*/  @P1 SYNCS.PHASECHK.TRANS64.TRYWAIT P0, [UR44+0x30], R0 ;  /* 0x00003000ff0015a7 */ /* 0x000e62000800112c */
[----:B------:R2:W3:Y:S01]  /*5dc0*/  SYNCS.PHASECHK.TRANS64.TRYWAIT P4, [R82+URZ+0x70], R4 ;  /* 0x00007004520075a7 */ /* 0x0004e200080811ff */
[----:B-1----:R-:W-:Y:S01]  /*5dd0*/  @P1 PLOP3.LUT P5, PT, P0, PT, PT, 0x8, 0x80 ;  /* 0x000000000080181c */ /* 0x002fe200007ae170 */
[----:B------:R-:W-:Y:S01]  /*5de0*/  @!UPT UIADD3 URZ, UPT, UPT, URZ, URZ, URZ ;  /* 0x000000fffffff290 */ /* 0x000fe2000fffe0ff */
[----:B--23--:R-:W-:Y:S11]  /*5df0*/  @!P1 BRA `(.L_x_102) ;  /* 0x0000000000849947 */ /* 0x00cff60003800000 */
[----:B------:R-:W-:Y:S01]  /*5e00*/  ISETP.NE.U32.AND P0, PT, RZ, UR56, PT ;  /* 0x00000038ff007c0c */ /* 0x000fe2000bf05070 */
[----:B------:R-:W-:Y:S01]  /*5e10*/  BSSY B0, `(.L_x_103) ;  /* 0x0000012000007945 */ /* 0x000fe20003800000 */
[----:B------:R-:W-:Y:S02]  /*5e20*/  FSETP.NEU.AND P2, PT, R39, RZ, PT ;  /* 0x000000ff2700720b */ /* 0x000fe40003f4d000 */
[----:B------:R-:W-:Y:S02]  /*5e30*/  CS2R R26, SRZ ;  /* 0x00000000001a7805 */ /* 0x000fe4000001ff00 */
[----:B------:R-:W-:Y:S02]  /*5e40*/  ISETP.NE.AND.EX P0, PT, RZ, UR57, PT, P0 ;  /* 0x00000039ff007c0c */ /* 0x000fe4000bf05300 */
[----:B------:R-:W-:Y:S02]  /*5e50*/  CS2R R24, SRZ ;  /* 0x0000000000187805 */ /* 0x000fe4000001ff00 */
[----:B------:R-:W-:Y:S02]  /*5e60*/  LOP3.LUT P1, RZ, R80, 0xff, RZ, 0xc0, !PT ;  /* 0x000000ff50ff7812 */ /* 0x000fe4000782c0ff */
[----:B------:R-:W-:Y:S02]  /*5e70*/  CS2R R18, SRZ ;  /* 0x0000000000127805 */ /* 0x000fe4000001ff00 */
[----:B------:R-:W-:Y:S02]  /*5e80*/  SEL R0, RZ, 0xffffffff, P2 ;  /* 0xffffffffff007807 */ /* 0x000fe40001000000 */
[----:B------:R-:W-:Y:S02]  /*5e90*/  CS2R R16, SRZ ;  /* 0x0000000000107805 */ /* 0x000fe4000001ff00 */
[----:B------:R-:W-:Y:S04]  /*5ea0*/  SEL R3, RZ, 0xffffffff, P0 ;  /* 0xffffffffff037807 */ /* 0x000fe80000000000 */
[----:B------:R-:W-:Y:S04]  /*5eb0*/  @P3 SEL R0, R3, R0, !P1 ;  /* 0x0000000003003207 */ /* 0x000fe80004800000 */
[----:B------:R-:W-:Y:S04]  /*5ec0*/  LOP3.LUT R0, R0, 0x1, RZ, 0xc0, !PT ;  /* 0x0000000100007812 */ /* 0x000fe800078ec0ff */
[----:B------:R-:W-:Y:S01]  /*5ed0*/  ISETP.NE.U32.AND P0, PT, R0, 0x1, PT ;  /* 0x000000010000780c */ /* 0x000fe20003f05070 */
[----:B------:R-:W-:Y:S01]  /*5ee0*/  @!UPT UIADD3 URZ, UPT, UPT, URZ, URZ, URZ ;  /* 0x000000fffffff290 */ /* 0x000fe2000fffe0ff */
[----:B------:R-:W-:Y:S11]  /*5ef0*/  @!P5 BRA `(.L_x_104) ;  /* 0x00000000000cd947 */ /* 0x000ff60003800000 */
[----:B------:R-:W-:Y:S04]  /*5f00*/  SHF.L.U32 R3, R84, 0x1f, RZ ;  /* 0x0000001f54037819 */ /* 0x000fe800000006ff */
[----:B------:R-:W1:Y:S02]  /*5f10*/  SYNCS.PHASECHK.TRANS64.TRYWAIT P1, [UR44+0x30], R3 ;  /* 0x00003003ff0075a7 */ /* 0x000e64000802112c */
[----:B-1----:R-:W-:Y:S05]  /*5f20*/  @!P1 BRA `(.L_x_105) ;  /* 0x0000001400889947 */ /* 0x002fea0003800000 */
.L_x_104:
[----:B------:R-:W-:Y:S05]  /*5f30*/  BSYNC B0 ;  /* 0x0000000000007941 */ /* 0x000fea0003800000 */
.L_x_103:
[----:B------:R-:W2:Y:S01]  /*5f40*/  S2UR UR5, SR_CgaCtaId ;  /* 0x00000000000579c3 */ /* 0x000ea20000008800 */
[----:B------:R3:W1:Y:S01]  /*5f50*/  @P0 LDS.128 R24, [R79+UR44+0x200] ;  /* 0x0002002c4f180984 */ /* 0x0006620008000c00 */
[----:B------:R-:W-:Y:S01]  /*5f60*/  UIADD3 UR4, UPT, UPT, UR44, 0x38, URZ ;  /* 0x000000382c047890 */ /* 0x000fe2000fffe0ff */
[----:B------:R-:W-:Y:S02]  /*5f70*/  LOP3.LUT R84, R84, 0x1, RZ, 0x3c, !PT ;  /* 0x0000000154547812 */ /* 0x000fe400078e3cff */
[----:B------:R3:W1:Y:S01]  /*5f80*/  @P0 LDS.128 R16, [R78+0x10] ;  /* 0x000010004e100984 */ /* 0x0006620000000c00 */
[----:B------:R-:W-:Y:S01]  /*5f90*/  @!PT LDS RZ, [RZ] ;  /* 0x00000000fffff984 */ /* 0x000fe20000000800 */
[----:B------:R-:W-:Y:S01]  /*5fa0*/  @!PT LDS RZ, [RZ] ;  /* 0x00000000fffff984 */ /* 0x000fe20000000800 */
[----:B------:R-:W-:Y:S01]  /*5fb0*/  @!PT LDS RZ, [RZ] ;  /* 0x00000000fffff984 */ /* 0x000fe20000000800 */
[----:B------:R-:W-:Y:S01]  /*5fc0*/  @!PT LDS RZ, [RZ] ;  /* 0x00000000fffff984 */ /* 0x000fe20000000800 */
[----:B------:R5:W-:Y:S06]  /*5fd0*/  MEMBAR.ALL.CTA ;  /* 0x0000000000007992 */ /* 0x000bec0000008000 */
[----:B-----5:R-:W5:Y:S01]  /*5fe0*/  FENCE.VIEW.ASYNC.S ;  /* 0x00000000000073c6 */ /* 0x020f620000000000 */
[----:B--2---:R-:W-:Y:S09]  /*5ff0*/  UPRMT UR4, UR5, 0x654, UR4 ;  /* 0x0000065405047896 */ /* 0x004ff20008000004 */
[----:B---3-5:R-:W-:Y:S03]  /*6000*/  SYNCS.ARRIVE.TRANS64.RED.A1T0 RZ, [UR4], RZ ;  /* 0x000000ffffff79a7 */ /* 0x028fe60008100404 */
.L_x_102:
[----:B------:R-:W-:Y:S05]  /*6010*/  BSYNC B1 ;  /* 0x0000000000017941 */ /* 0x000fea0003800000 */
.L_x_101:
[----:B-1----:R-:W-:Y:S04]  /*6020*/  SHF.R.U32.HI R0, RZ, 0x15, R2 ;  /* 0x00000015ff007819 */ /* 0x002fe80000011602 */
[----:B------:R-:W-:Y:S01]  /*6030*/  LOP3.LUT P0, RZ, R0, 0x3, R81, 0x48, !PT ;  /* 0x0000000300ff7812 */ /* 0x000fe20007804851 */
[----:B------:R-:W-:Y:S01]  /*6040*/  @!UPT UIADD3 URZ, UPT, UPT, URZ, URZ, URZ ;  /* 0x000000fffffff290 */ /* 0x000fe2000fffe0ff */
[----:B------:R-:W-:Y:S11]  /*6050*/  @P4 BRA `(.L_x_106) ;  /* 0x0000000000084947 */ /* 0x000ff60003800000 */
[----:B------:R-:W1:Y:S02]  /*6060*/  SYNCS.PHASECHK.TRANS64.TRYWAIT P1, [R82+URZ+0x70], R4 ;  /* 0x00007004520075a7 */ /* 0x000e6400080211ff */
[----:B-1----:R-:W-:Y:S05]  /*6070*/  @!P1 BRA `(.L_x_107) ;  /* 0x00000014004c9947 */ /* 0x002fea0003800000 */
.L_x_106:
[----:B------:R-:W-:Y:S05]  /*6080*/  @!P0 BRA `(.L_x_108) ;  /* 0x0000000000408947 */ /* 0x000fea0003800000 */
[----:B------:R-:W2:Y:S01]  /*6090*/  LDCU.64 UR8, c[0x4][0x70] ;  /* 0x01000e00ff0877ac */ /* 0x000ea20008000a00 */
[----:B------:R-:W-:Y:S01]  /*60a0*/  MOV R15, 0x0 ;  /* 0x00000000000f7802 */ /* 0x000fe20000000f00 */
[----:B------:R-:W-:Y:S02]  /*60b0*/  HFMA2 R12, -RZ, RZ, 0, 5.9604644775390625e-08 ;  /* 0x00000001ff0c7431 */ /* 0x000fe400000001ff */
[----:B------:R-:W-:Y:S02]  /*60c0*/  IMAD.MOV.U32 R8, RZ, RZ, 0x192 ;  /* 0x00000192ff087424 */ /* 0x000fe400078e00ff */
[----:B------:R-:W-:Y:S01]  /*60d0*/  IMAD.MOV.U32 R13, RZ, RZ, RZ ;  /* 0x000000ffff0d7224 */ /* 0x000fe200078e00ff */
[----:B------:R-:W3:Y:S01]  /*60e0*/  LDCU.64 UR6, c[0x4][0x78] ;  /* 0x01000f00ff0677ac */ /* 0x000ee20008000a00 */
[----:B------:R-:W4:Y:S01]  /*60f0*/  LDC.64 R14, c[0x4][R15] ;  /* 0x010000000f0e7b82 */ /* 0x000f220000000a00 */
[----:B------:R-:W5:Y:S01]  /*6100*/  LDCU.64 UR4, c[0x4][0x10] ;  /* 0x01000200ff0477ac */ /* 0x000f620008000a00 */
[----:B--2---:R-:W-:Y:S01]  /*6110*/  MOV R5, UR9 ;  /* 0x0000000900057c02 */ /* 0x004fe20008000f00 */
[----:B-1----:R-:W-:Y:S01]  /*6120*/  IMAD.U32 R4, RZ, RZ, UR8 ;  /* 0x00000008ff047e24 */ /* 0x002fe2000f8e00ff */
[----:B---3--:R-:W-:Y:S01]  /*6130*/  MOV R7, UR7 ;  /* 0x0000000700077c02 */ /* 0x008fe20008000f00 */
[----:B------:R-:W-:Y:S01]  /*6140*/  IMAD.U32 R6, RZ, RZ, UR6 ;  /* 0x00000006ff067e24 */ /* 0x000fe2000f8e00ff */
[----:B-----5:R-:W-:Y:S01]  /*6150*/  MOV R11, UR5 ;  /* 0x00000005000b7c02 */ /* 0x020fe20008000f00 */
[----:B------:R-:W-:Y:S02]  /*6160*/  IMAD.U32 R10, RZ, RZ, UR4 ;  /* 0x00000004ff0a7e24 */ /* 0x000fe4000f8e00ff */
[----:B------:R-:W-:Y:S07]  /*6170*/  LEPC R20, `(.L_x_108) ;  /* 0x000000001014794e */ /* 0x000fee0000000000 */
[----:B----4-:R-:W-:Y:S05]  /*6180*/  CALL.ABS.NOINC R14 ;  /* 0x000000000e007343 */ /* 0x010fea0003c00000 */
.L_x_108:
[----:B------:R-:W-:Y:S01]  /*6190*/  LOP3.LUT P0, RZ, R69, 0x60, RZ, 0xc0, !PT ;  /* 0x0000006045ff7812 */ /* 0x000fe2000780c0ff */
[----:B------:R-:W-:Y:S05]  /*61a0*/  WARPSYNC.ALL ;  /* 0x0000000000007948 */ /* 0x000fea0003800000 */
[----:B------:R-:W-:Y:S01]  /*61b0*/  R2UR UR4, R2 ;  /* 0x00000000020472ca */ /* 0x000fe200000e0000 */
[----:B------:R-:W-:Y:S01]  /*61c0*/  BSSY.RECONVERGENT B0, `(.L_x_109) ;  /* 0x000009d000007945 */ /* 0x000fe20003800200 */
[-C--:B------:R-:W-:Y:S02]  /*61d0*/  F2FP.F16.E4M3.UNPACK_B R2, R24.reuse ;  /* 0x00000018ff02723e */ /* 0x080fe400020006ff */
[-C--:B-1----:R-:W-:Y:S02]  /*61e0*/  F2FP.F16.E4M3.UNPACK_B R4, R25.reuse ;  /* 0x00000019ff04723e */ /* 0x082fe400020006ff */
[----:B------:R-:W-:Y:S01]  /*61f0*/  F2FP.F16.E4M3.UNPACK_B R24, R24.H1 ;  /* 0x00000018ff18723e */ /* 0x000fe200030006ff */
[----:B------:R-:W-:Y:S01]  /*6200*/  HADD2.F32 R0, -RZ, R2.H0_H0 ;  /* 0x20000002ff007230 */ /* 0x000fe20000004100 */
[----:B------:R-:W-:Y:S01]  /*6210*/  F2FP.F16.E4M3.UNPACK_B R25, R25.H1 ;  /* 0x00000019ff19723e */ /* 0x000fe200030006ff */
[----:B------:R-:W-:Y:S01]  /*6220*/  HADD2.F32 R41, -RZ, R4.H0_H0 ;  /* 0x20000004ff297230 */ /* 0x000fe20000004100 */
[-C--:B------:R-:W-:Y:S01]  /*6230*/  F2FP.F16.E4M3.UNPACK_B R46, R26.reuse ;  /* 0x0000001aff2e723e */ /* 0x080fe200020006ff */
[--C-:B------:R-:W-:Y:S01]  /*6240*/  HADD2.F32 R3, -RZ, R24.reuse.H0_H0 ;  /* 0x20000018ff037230 */ /* 0x100fe20000004100 */
[----:B------:R-:W-:Y:S01]  /*6250*/  F2FP.F16.E4M3.UNPACK_B R48, R26.H1 ;  /* 0x0000001aff30723e */ /* 0x000fe200030006ff */
[----:B------:R-:W-:Y:S01]  /*6260*/  HADD2.F32 R40, -RZ, R24.H1_H1 ;  /* 0x30000018ff287230 */ /* 0x000fe20000004100 */
[-C--:B------:R-:W-:Y:S01]  /*6270*/  F2FP.F16.E4M3.UNPACK_B R50, R27.reuse ;  /* 0x0000001bff32723e */ /* 0x080fe200020006ff */
[----:B------:R-:W-:Y:S01]  /*6280*/  HADD2.F32 R42, -RZ, R4.H1_H1 ;  /* 0x30000004ff2a7230 */ /* 0x000fe20000004100 */
[----:B------:R-:W-:Y:S01]  /*6290*/  F2FP.F16.E4M3.UNPACK_B R52, R27.H1 ;  /* 0x0000001bff34723e */ /* 0x000fe200030006ff */
[--C-:B------:R-:W-:Y:S01]  /*62a0*/  HADD2.F32 R43, -RZ, R25.reuse.H0_H0 ;  /* 0x20000019ff2b7230 */ /* 0x100fe20000004100 */
[-C--:B------:R-:W-:Y:S01]  /*62b0*/  F2FP.F16.E4M3.UNPACK_B R54, R16.reuse ;  /* 0x00000010ff36723e */ /* 0x080fe200020006ff */
[----:B------:R-:W-:Y:S01]  /*62c0*/  HADD2.F32 R44, -RZ, R25.H1_H1 ;  /* 0x30000019ff2c7230 */ /* 0x000fe20000004100 */
[----:B------:R-:W-:Y:S01]  /*62d0*/  F2FP.F16.E4M3.UNPACK_B R56, R16.H1 ;  /* 0x00000010ff38723e */ /* 0x000fe200030006ff */
[----:B------:R-:W-:Y:S01]  /*62e0*/  HADD2.F32 R2, -RZ, R2.H1_H1 ;  /* 0x30000002ff027230 */ /* 0x000fe20000004100 */
[-C--:B------:R-:W-:Y:S01]  /*62f0*/  F2FP.F16.E4M3.UNPACK_B R58, R17.reuse ;  /* 0x00000011ff3a723e */ /* 0x080fe200020006ff */
[--C-:B------:R-:W-:Y:S01]  /*6300*/  HADD2.F32 R45, -RZ, R46.reuse.H0_H0 ;  /* 0x2000002eff2d7230 */ /* 0x100fe20000004100 */
        /* <DEDUP_REMOVED lines=10> */
[----:B------:R-:W1:Y:S01]  /*63b0*/  LDTM.x32 R4, tmem[UR4] ;  /* 0x00000004000479ee */ /* 0x000e6200082c0000 */
[----:B------:R-:W-:Y:S01]  /*63c0*/  NOP ;  /* 0x0000000000007918 */ /* 0x000fe20000000000 */
[----:B------:R-:W-:Y:S01]  /*63d0*/  IADD3 R82, PT, PT, R82, 0x90, RZ ;  /* 0x0000009052527810 */ /* 0x000fe20007ffe0ff */
[--C-:B------:R-:W-:Y:S01]  /*63e0*/  HADD2.F32 R53, -RZ, R54.reuse.H0_H0 ;  /* 0x20000036ff357230 */ /* 0x100fe20000004100 */
[----:B------:R-:W-:Y:S01]  /*63f0*/  IADD3 R36, PT, PT, R36, 0x1, RZ ;  /* 0x0000000124247810 */ /* 0x000fe20007ffe0ff */
[----:B------:R-:W-:Y:S01]  /*6400*/  HADD2.F32 R54, -RZ, R54.H1_H1 ;  /* 0x30000036ff367230 */ /* 0x000fe20000004100 */
[----:B------:R-:W-:Y:S01]  /*6410*/  LOP3.LUT R82, R82, 0xfefffff8, RZ, 0xc0, !PT ;  /* 0xfefffff852527812 */ /* 0x000fe200078ec0ff */
[--C-:B------:R-:W-:Y:S02]  /*6420*/  HADD2.F32 R57, -RZ, R58.reuse.H0_H0 ;  /* 0x2000003aff397230 */ /* 0x100fe40000004100 */
[----:B------:R-:W-:Y:S01]  /*6430*/  HADD2.F32 R58, -RZ, R58.H1_H1 ;  /* 0x3000003aff3a7230 */ /* 0x000fe20000004100 */
[----:B-1----:R1:W-:Y:S01]  /*6440*/  SYNCS.ARRIVE.TRANS64.RED.A1T0 RZ, [R82+URZ], RZ ;  /* 0x000000ff52ff79a7 */ /* 0x0023e200081004ff */
[--C-:B------:R-:W-:Y:S02]  /*6450*/  HADD2.F32 R61, -RZ, R62.reuse.H0_H0 ;  /* 0x2000003eff3d7230 */ /* 0x100fe40000004100 */
[----:B------:R-:W-:Y:S02]  /*6460*/  HADD2.F32 R62, -RZ, R62.H1_H1 ;  /* 0x3000003eff3e7230 */ /* 0x000fe40000004100 */
[--C-:B------:R-:W-:Y:S02]  /*6470*/  HADD2.F32 R65, -RZ, R66.reuse.H0_H0 ;  /* 0x20000042ff417230 */ /* 0x100fe40000004100 */
[----:B------:R-:W-:Y:S02]  /*6480*/  HADD2.F32 R66, -RZ, R66.H1_H1 ;  /* 0x30000042ff427230 */ /* 0x000fe40000004100 */
[--C-:B------:R-:W-:Y:S02]  /*6490*/  HADD2.F32 R51, -RZ, R52.reuse.H0_H0 ;  /* 0x20000034ff337230 */ /* 0x100fe40000004100 */
[----:B------:R-:W-:Y:S02]  /*64a0*/  HADD2.F32 R52, -RZ, R52.H1_H1 ;  /* 0x30000034ff347230 */ /* 0x000fe40000004100 */
[--C-:B------:R-:W-:Y:S02]  /*64b0*/  HADD2.F32 R55, -RZ, R56.reuse.H0_H0 ;  /* 0x20000038ff377230 */ /* 0x100fe40000004100 */
[C---:B----4-:R-:W-:Y:S01]  /*64c0*/  FMUL R4, R38.reuse, R4 ;  /* 0x0000000426047220 */ /* 0x050fe20000400000 */
[C---:B------:R-:W-:Y:S01]  /*64d0*/  FMUL R5, R38.reuse, R5 ;  /* 0x0000000526057220 */ /* 0x040fe20000400000 */
[C---:B------:R-:W-:Y:S01]  /*64e0*/  FMUL R8, R38.reuse, R8 ;  /* 0x0000000826087220 */ /* 0x040fe20000400000 */
[C---:B------:R-:W-:Y:S01]  /*64f0*/  FMUL R9, R38.reuse, R9 ;  /* 0x0000000926097220 */ /* 0x040fe20000400000 */
[C---:B------:R-:W-:Y:S01]  /*6500*/  FFMA R4, R39.reuse, R0, R4 ;  /* 0x0000000027047223 */ /* 0x040fe20000000004 */
[C---:B------:R-:W-:Y:S01]  /*6510*/  FFMA R5, R39.reuse, R2, R5 ;  /* 0x0000000227057223 */ /* 0x040fe20000000005 */
[C---:B------:R-:W-:Y:S01]  /*6520*/  FMUL R12, R38.reuse, R12 ;  /* 0x0000000c260c7220 */ /* 0x040fe20000400000 */
        /* <DEDUP_REMOVED lines=15> */
[C---:B------:R-:W-:Y:S01]  /*6620*/  FFMA R6, R39.reuse, R3, R6 ;  /* 0x0000000327067223 */ /* 0x040fe20000000006 */
[C---:B------:R-:W-:Y:S01]  /*6630*/  FFMA R7, R39.reuse, R40, R7 ;  /* 0x0000002827077223 */ /* 0x040fe20000000007 */
[C---:B------:R-:W-:Y:S01]  /*6640*/  FFMA R8, R39.reuse, R41, R8 ;  /* 0x0000002927087223 */ /* 0x040fe20000000008 */
[C---:B------:R-:W-:Y:S01]  /*6650*/  FFMA R9, R39.reuse, R42, R9 ;  /* 0x0000002a27097223 */ /* 0x040fe20000000009 */
[C---:B------:R-:W-:Y:S01]  /*6660*/  FFMA R10, R39.reuse, R43, R10 ;  /* 0x0000002b270a7223 */ /* 0x040fe2000000000a */
[C---:B------:R-:W-:Y:S01]  /*6670*/  FFMA R11, R39.reuse, R44, R11 ;  /* 0x0000002c270b7223 */ /* 0x040fe2000000000b */
[C---:B------:R-:W-:Y:S01]  /*6680*/  FFMA R12, R39.reuse, R45, R12 ;  /* 0x0000002d270c7223 */ /* 0x040fe2000000000c */
[----:B------:R-:W-:Y:S01]  /*6690*/  FFMA R13, R39, R46, R13 ;  /* 0x0000002e270d7223 */ /* 0x000fe2000000000d */
[----:B------:R-:W-:Y:S01]  /*66a0*/  F2FP.SATFINITE.E4M3.F32.PACK_AB_MERGE_C R6, R7, R6, RZ ;  /* 0x000000060706723e */ /* 0x000fe200048070ff */
[C---:B------:R-:W-:Y:S01]  /*66b0*/  FMUL R14, R38.reuse, R14 ;  /* 0x0000000e260e7220 */ /* 0x040fe20000400000 */
[----:B------:R-:W-:Y:S01]  /*66c0*/  F2FP.SATFINITE.E4M3.F32.PACK_AB_MERGE_C R10, R11, R10, RZ ;  /* 0x0000000a0b0a723e */ /* 0x000fe200048070ff */
[C---:B------:R-:W-:Y:S01]  /*66d0*/  FMUL R15, R38.reuse, R15 ;  /* 0x0000000f260f7220 */ /* 0x040fe20000400000 */
[----:B------:R-:W-:Y:S01]  /*66e0*/  F2FP.SATFINITE.E4M3.F32.PACK_AB_MERGE_C R4, R5, R4, R6 ;  /* 0x000000040504723e */ /* 0x000fe20004807006 */
[----:B------:R-:W-:Y:S01]  /*66f0*/  FFMA R14, R39, R47, R14 ;  /* 0x0000002f270e7223 */ /* 0x000fe2000000000e */
[----:B------:R-:W-:Y:S01]  /*6700*/  F2FP.SATFINITE.E4M3.F32.PACK_AB_MERGE_C R5, R9, R8, R10 ;  /* 0x000000080905723e */ /* 0x000fe2000480700a */
[C---:B------:R-:W-:Y:S01]  /*6710*/  FFMA R15, R39.reuse, R48, R15 ;  /* 0x00000030270f7223 */ /* 0x040fe2000000000f */
[C---:B------:R-:W-:Y:S01]  /*6720*/  FFMA R16, R39.reuse, R49, R16 ;  /* 0x0000003127107223 */ /* 0x040fe20000000010 */
[C---:B------:R-:W-:Y:S01]  /*6730*/  FFMA R17, R39.reuse, R50, R17 ;  /* 0x0000003227117223 */ /* 0x040fe20000000011 */
[C---:B------:R-:W-:Y:S01]  /*6740*/  FMUL R18, R38.reuse, R18 ;  /* 0x0000001226127220 */ /* 0x040fe20000400000 */
[C---:B------:R-:W-:Y:S01]  /*6750*/  FMUL R19, R38.reuse, R19 ;  /* 0x0000001326137220 */ /* 0x040fe20000400000 */
[----:B------:R-:W-:Y:S02]  /*6760*/  HADD2.F32 R56, -RZ, R56.H1_H1 ;  /* 0x30000038ff387230 */ /* 0x000fe40000004100 */
[C---:B------:R-:W-:Y:S01]  /*6770*/  FMUL R22, R38.reuse, R22 ;  /* 0x0000001626167220 */ /* 0x040fe20000400000 */
[C---:B------:R-:W-:Y:S01]  /*6780*/  FFMA R18, R39.reuse, R51, R18 ;  /* 0x0000003327127223 */ /* 0x040fe20000000012 */
[C---:B------:R-:W-:Y:S01]  /*6790*/  FFMA R19, R39.reuse, R52, R19 ;  /* 0x0000003427137223 */ /* 0x040fe20000000013 */
[C---:B------:R-:W-:Y:S01]  /*67a0*/  FMUL R23, R38.reuse, R23 ;  /* 0x0000001726177220 */ /* 0x040fe20000400000 */
[C---:B------:R-:W-:Y:S01]  /*67b0*/  FFMA R20, R39.reuse, R53, R20 ;  /* 0x0000003527147223 */ /* 0x040fe20000000014 */
[C---:B------:R-:W-:Y:S01]  /*67c0*/  FFMA R21, R39.reuse, R54, R21 ;  /* 0x0000003627157223 */ /* 0x040fe20000000015 */
[--C-:B------:R-:W-:Y:S02]  /*67d0*/  HADD2.F32 R59, -RZ, R60.reuse.H0_H0 ;  /* 0x2000003cff3b7230 */ /* 0x100fe40000004100 */
[C---:B------:R-:W-:Y:S01]  /*67e0*/  FFMA R22, R39.reuse, R55, R22 ;  /* 0x0000003727167223 */ /* 0x040fe20000000016 */
[----:B------:R-:W-:Y:S02]  /*67f0*/  HADD2.F32 R60, -RZ, R60.H1_H1 ;  /* 0x3000003cff3c7230 */ /* 0x000fe40000004100 */
[C---:B------:R-:W-:Y:S01]  /*6800*/  FMUL R3, R38.reuse, R26 ;  /* 0x0000001a26037220 */ /* 0x040fe20000400000 */
        /* <DEDUP_REMOVED lines=16> */
[----:B------:R-:W-:Y:S01]  /*6910*/  FFMA R31, R39, R64, R31 ;  /* 0x00000040271f7223 */ /* 0x000fe2000000001f */
[----:B------:R-:W-:Y:S01]  /*6920*/  FMUL R35, R38, R35 ;  /* 0x0000002326237220 */ /* 0x000fe20000400000 */
[----:B------:R-:W-:Y:S01]  /*6930*/  F2FP.SATFINITE.E4M3.F32.PACK_AB_MERGE_C R14, R15, R14, RZ ;  /* 0x0000000e0f0e723e */ /* 0x000fe200048070ff */
[----:B------:R-:W-:Y:S01]  /*6940*/  FFMA R28, R39, R65, R28 ;  /* 0x00000041271c7223 */ /* 0x000fe2000000001c */
[----:B------:R-:W-:Y:S01]  /*6950*/  F2FP.SATFINITE.E4M3.F32.PACK_AB_MERGE_C R7, R19, R18, RZ ;  /* 0x000000121307723e */ /* 0x000fe200048070ff */
[C---:B------:R-:W-:Y:S01]  /*6960*/  FFMA R29, R39.reuse, R66, R29 ;  /* 0x00000042271d7223 */ /* 0x040fe2000000001d */
[----:B------:R-:W-:Y:S01]  /*6970*/  FFMA R30, R39, R67, R30 ;  /* 0x00000043271e7223 */ /* 0x000fe2000000001e */
[----:B------:R-:W-:Y:S01]  /*6980*/  F2FP.SATFINITE.E4M3.F32.PACK_AB_MERGE_C R22, R23, R22, RZ ;  /* 0x000000161716723e */ /* 0x000fe200048070ff */
[----:B------:R-:W-:Y:S01]  /*6990*/  FFMA R35, R39, R68, R35 ;  /* 0x0000004427237223 */ /* 0x000fe20000000023 */
[----:B------:R-:W-:Y:S02]  /*69a0*/  F2FP.SATFINITE.E4M3.F32.PACK_AB_MERGE_C R6, R13, R12, R14 ;  /* 0x0000000c0d06723e */ /* 0x000fe4000480700e */
[----:B------:R-:W-:Y:S02]  /*69b0*/  F2FP.SATFINITE.E4M3.F32.PACK_AB_MERGE_C R7, R17, R16, R7 ;  /* 0x000000101107723e */ /* 0x000fe40004807007 */
[----:B------:R-:W-:Y:S02]  /*69c0*/  F2FP.SATFINITE.E4M3.F32.PACK_AB_MERGE_C R20, R21, R20, R22 ;  /* 0x000000141514723e */ /* 0x000fe40004807016 */
[----:B------:R-:W-:Y:S01]  /*69d0*/  F2FP.SATFINITE.E4M3.F32.PACK_AB_MERGE_C R3, R27, R3, RZ ;  /* 0x000000031b03723e */ /* 0x000fe200048070ff */
[----:B------:R1:W-:Y:S01]  /*69e0*/  STS.128 [R79+UR44+0x1200], R4 ;  /* 0x001200044f007988 */ /* 0x0003e20008000c2c */
[----:B------:R-:W-:Y:S02]  /*69f0*/  F2FP.SATFINITE.E4M3.F32.PACK_AB_MERGE_C R22, R31, R26, RZ ;  /* 0x0000001a1f16723e */ /* 0x000fe400048070ff */
[----:B------:R-:W-:Y:S02]  /*6a00*/  F2FP.SATFINITE.E4M3.F32.PACK_AB_MERGE_C R23, R35, R30, RZ ;  /* 0x0000001e2317723e */ /* 0x000fe400048070ff */
[----:B------:R-:W-:Y:S02]  /*6a10*/  F2FP.SATFINITE.E4M3.F32.PACK_AB_MERGE_C R21, R2, R0, R3 ;  /* 0x000000000215723e */ /* 0x000fe40004807003 */
[----:B------:R-:W-:Y:S02]  /*6a20*/  F2FP.SATFINITE.E4M3.F32.PACK_AB_MERGE_C R22, R25, R24, R22 ;  /* 0x000000181916723e */ /* 0x000fe40004807016 */
[----:B------:R-:W-:Y:S05]  /*6a30*/  F2FP.SATFINITE.E4M3.F32.PACK_AB_MERGE_C R23, R29, R28, R23 ;  /* 0x0000001c1d17723e */ /* 0x000fea0004807017 */
[----:B------:R1:W-:Y:S01]  /*6a40*/  STS.128 [R78+0x1010], R20 ;  /* 0x001010144e007388 */ /* 0x0003e20000000c00 */
[----:B------:R-:W-:Y:S01]  /*6a50*/  @!PT LDS RZ, [RZ] ;  /* 0x00000000fffff984 */ /* 0x000fe20000000800 */
[----:B------:R-:W-:Y:S01]  /*6a60*/  @!PT LDS RZ, [RZ] ;  /* 0x00000000fffff984 */ /* 0x000fe20000000800 */
[----:B------:R-:W-:Y:S01]  /*6a70*/  @!PT LDS RZ, [RZ] ;  /* 0x00000000fffff984 */ /* 0x000fe20000000800 */
[----:B------:R-:W-:Y:S01]  /*6a80*/  @!PT LDS RZ, [RZ] ;  /* 0x00000000fffff984 */ /* 0x000fe20000000800 */
[----:B------:R2:W-:Y:S07]  /*6a90*/  MEMBAR.ALL.CTA ;  /* 0x0000000000007992 */ /* 0x0005ee0000008000 */
[----:B--2---:R-:W2:Y:S02]  /*6aa0*/  FENCE.VIEW.ASYNC.S ;  /* 0x00000000000073c6 */ /* 0x004ea40000000000 */
[----:B--2---:R-:W-:Y:S06]  /*6ab0*/  BAR.SYNC.DEFER_BLOCKING 0x1, 0x80 ;  /* 0x0042000000007b1d */ /* 0x004fec0000010000 */
[----:B------:R-:W-:Y:S05]  /*6ac0*/  @P0 BRA `(.L_x_110) ;  /* 0x0000000000300947 */ /* 0x000fea0003800000 */
[----:B------:R-:W-:Y:S02]  /*6ad0*/  UIADD3 UR4, UPT, UPT, UR44, 0x1200, URZ ;  /* 0x000012002c047890 */ /* 0x000fe4000fffe0ff */
[----:B------:R-:W-:Y:S02]  /*6ae0*/  USHF.L.U32 UR9, UR45, 0x6, URZ ;  /* 0x000000062d097899 */ /* 0x000fe400080006ff */
[----:B------:R-:W-:Y:S02]  /*6af0*/  USHF.L.U32 UR10, UR46, 0x6, URZ ;  /* 0x000000062e0a7899 */ /* 0x000fe400080006ff */
[----:B------:R-:W-:Y:S01]  /*6b00*/  MOV R87, UR4 ;  /* 0x0000000400577c02 */ /* 0x000fe20008000f00 */
[----:B------:R-:W-:Y:S01]  /*6b10*/  UIADD3 UR4, UP0, UPT, UR62, 0x680, URZ ;  /* 0x000006803e047890 */ /* 0x000fe2000ff1e0ff */
[----:B------:R-:W-:Y:S02]  /*6b20*/  UMOV UR11, UR36 ;  /* 0x00000024000b7c82 */ /* 0x000fe40008000000 */
[----:B------:R-:W-:Y:S01]  /*6b30*/  R2UR UR8, R87 ;  /* 0x00000000570872ca */ /* 0x000fe200000e0000 */
[----:B------:R-:W-:Y:S11]  /*6b40*/  UIADD3.X UR5, UPT, UPT, URZ, UR63, URZ, UP0, !UPT ;  /* 0x0000003fff057290 */ /* 0x000ff600087fe4ff */
[----:B------:R-:W-:Y:S01]  /*6b50*/  @!UPT UIADD3 URZ, UPT, UPT, URZ, URZ, URZ ;  /* 0x000000fffffff290 */ /* 0x000fe2000fffe0ff */
[----:B------:R2:W-:Y:S01]  /*6b60*/  UTMASTG.3D [UR8], [UR4] ;  /* 0x00000008040073b5 */ /* 0x0005e20008010000 */
[----:B------:R0:W-:Y:S01]  /*6b70*/  UTMACMDFLUSH ;  /* 0x00000000000079b7 */ /* 0x0001e20000000000 */
[----:B--2---:R-:W-:Y:S04]  /*6b80*/  DEPBAR.LE SB0, 0x0 ;  /* 0x000080000000791a */ /* 0x004fe80000000000 */
.L_x_110:
[----:B------:R-:W-:Y:S05]  /*6b90*/  BSYNC.RECONVERGENT B0 ;  /* 0x0000000000007941 */ /* 0x000fea0003800200 */
.L_x_109:
[----:B------:R-:W-:Y:S01]  /*6ba0*/  BAR.SYNC.DEFER_BLOCKING 0x1, 0x80 ;  /* 0x0042000000007b1d */ /* 0x000fe20000010000 */
[----:B------:R-:W-:Y:S01]  /*6bb0*/  ISETP.NE.AND P0, PT, R83, 0x2, PT ;  /* 0x000000025300780c */ /* 0x000fe20003f05270 */
[----:B------:R-:W-:Y:S01]  /*6bc0*/  UISETP.NE.AND UP0, UPT, UR47, URZ, UPT ;  /* 0x000000ff2f00728c */ /* 0x000fe2000bf05270 */
[----:B------:R-:W-:Y:S01]  /*6bd0*/  ISETP.NE.AND P1, PT, R36, 0x4, PT ;  /* 0x000000042400780c */ /* 0x000fe20003f25270 */
[----:B------:R-:W-:Y:S01]  /*6be0*/  UIADD3 UR45, UPT, UPT, UR37, UR55, URZ ;  /* 0x00000037252d7290 */ /* 0x000fe2000fffe0ff */
[----:B------:R-:W-:Y:S01]  /*6bf0*/  SEL R2, RZ, 0x1, P0 ;  /* 0x00000001ff027807 */ /* 0x000fe20000000000 */
[----:B------:R-:W-:Y:S01]  /*6c00*/  UIADD3 UR46, UPT, UPT, UR38, UR58, URZ ;  /* 0x0000003a262e7290 */ /* 0x000fe2000fffe0ff */
[----:B------:R-:W-:Y:S02]  /*6c10*/  SEL R0, RZ, 0x1, P1 ;  /* 0x00000001ff007807 */ /* 0x000fe40000800000 */
[----:B------:R-:W-:Y:S02]  /*6c20*/  LOP3.LUT R85, R85, R2, RZ, 0x3c, !PT ;  /* 0x0000000255557212 */ /* 0x000fe400078e3cff */
[----:B------:R-:W-:Y:S02]  /*6c30*/  LOP3.LUT R86, R86, R0, RZ, 0x3c, !PT ;  /* 0x0000000056567212 */ /* 0x000fe400078e3cff */
[----:B------:R-:W-:Y:S02]  /*6c40*/  SEL R83, R83, RZ, P0 ;  /* 0x000000ff53537207 */ /* 0x000fe40000000000 */
[----:B------:R-:W-:Y:S01]  /*6c50*/  SEL R36, R36, RZ, P1 ;  /* 0x000000ff24247207 */ /* 0x000fe20000800000 */
[----:B------:R-:W-:Y:S01]  /*6c60*/  UMOV UR36, UR54 ;  /* 0x0000003600247c82 */ /* 0x000fe20008000000 */
[----:B------:R-:W-:Y:S05]  /*6c70*/  BRA.U UP0, `(.L_x_111) ;  /* 0xffffffe500487547 */ /* 0x000fea000b83ffff */
[----:B------:R-:W-:Y:S05]  /*6c80*/  EXIT ;  /* 0x000000000000794d */ /* 0x000fea0003800000 */
.L_x_24:
[----:B-1----:R1:W2:Y:S02]  /*6c90*/  SYNCS.PHASECHK.TRANS64.TRYWAIT P0, [R0+URZ+0xc0], R2 ;  /* 0x0000c002000075a7 */ /* 0x0022a400080011ff */
[----:B--2---:R-:W-:Y:S05]  /*6ca0*/  @!P0 NANOSLEEP.SYNCS 0x989680 ;  /* 0x009896800000895d */ /* 0x004fea0003900000 */
[----:B------:R-:W2:Y:S02]  /*6cb0*/  @!P0 SYNCS.PHASECHK.TRANS64 P0, [R0+URZ+0xc0], R2 ;  /* 0x0000c002000085a7 */ /* 0x000ea400080010ff */
[----:B--2---:R-:W-:Y:S05]  /*6cc0*/  @!P0 BRA `(.L_x_24) ;  /* 0xfffffffc00f08947 */ /* 0x004fea000383ffff */
[----:B------:R-:W-:Y:S05]  /*6cd0*/  BRA `(.L_x_112) ;  /* 0xffffffac00507947 */ /* 0x000fea000383ffff */
.L_x_27:
[----:B-1----:R-:W-:-:S07]  /*6ce0*/  MOV R0, UR33 ;  /* 0x0000002100007c02 */ /* 0x002fce0008000f00 */
.L_x_113:
[----:B-1----:R1:W2:Y:S02]  /*6cf0*/  SYNCS.PHASECHK.TRANS64.TRYWAIT P0, [R0+URZ+0x18], R3 ;  /* 0x00001803000075a7 */ /* 0x0022a400080011ff */
[----:B--2---:R-:W-:Y:S05]  /*6d00*/  @!P0 NANOSLEEP.SYNCS 0x989680 ;  /* 0x009896800000895d */ /* 0x004fea0003900000 */
[----:B------:R-:W2:Y:S02]  /*6d10*/  @!P0 SYNCS.PHASECHK.TRANS64 P0, [R0+URZ+0x18], R3 ;  /* 0x00001803000085a7 */ /* 0x000ea400080010ff */
[----:B--2---:R-:W-:Y:S05]  /*6d20*/  @!P0 BRA `(.L_x_113) ;  /* 0xfffffffc00f08947 */ /* 0x004fea000383ffff */
[----:B------:R-:W-:Y:S05]  /*6d30*/  BRA `(.L_x_26) ;  /* 0xffffffac00a07947 */ /* 0x000fea000383ffff */
.L_x_34:
[----:B-1----:R-:W-:-:S07]  /*6d40*/  MOV R0, UR17 ;  /* 0x0000001100007c02 */ /* 0x002fce0008000f00 */
.L_x_114:
[----:B-1----:R1:W2:Y:S02]  /*6d50*/  SYNCS.PHASECHK.TRANS64.TRYWAIT P0, [R0+URZ+0x18], R3 ;  /* 0x00001803000075a7 */ /* 0x0022a400080011ff */
[----:B--2---:R-:W-:Y:S05]  /*6d60*/  @!P0 NANOSLEEP.SYNCS 0x989680 ;  /* 0x009896800000895d */ /* 0x004fea0003900000 */
[----:B------:R-:W2:Y:S02]  /*6d70*/  @!P0 SYNCS.PHASECHK.TRANS64 P0, [R0+URZ+0x18], R3 ;  /* 0x00001803000085a7 */ /* 0x000ea400080010ff */
[----:B--2---:R-:W-:Y:S05]  /*6d80*/  @!P0 BRA `(.L_x_114) ;  /* 0xfffffffc00f08947 */ /* 0x004fea000383ffff */
[----:B------:R-:W-:Y:S05]  /*6d90*/  BRA `(.L_x_33) ;  /* 0xffffffb000607947 */ /* 0x000fea000383ffff */
.L_x_39:
[----:B-1----:R1:W2:Y:S02]  /*6da0*/  SYNCS.PHASECHK.TRANS64.TRYWAIT P0, [R3+URZ+0x50], R0 ;  /* 0x00005000030075a7 */ /* 0x0022a400080011ff */
[----:B--2---:R-:W-:Y:S05]  /*6db0*/  @!P0 NANOSLEEP.SYNCS 0x989680 ;  /* 0x009896800000895d */ /* 0x004fea0003900000 */
[----:B------:R-:W2:Y:S02]  /*6dc0*/  @!P0 SYNCS.PHASECHK.TRANS64 P0, [R3+URZ+0x50], R0 ;  /* 0x00005000030085a7 */ /* 0x000ea400080010ff */
[----:B--2---:R-:W-:Y:S05]  /*6dd0*/  @!P0 BRA `(.L_x_39) ;  /* 0xfffffffc00f08947 */ /* 0x004fea000383ffff */
[----:B------:R-:W-:Y:S05]  /*6de0*/  BRA `(.L_x_115) ;  /* 0xffffffb400047947 */ /* 0x000fea000383ffff */
.L_x_43:
[----:B------:R-:W-:-:S07]  /*6df0*/  MOV R0, UR4 ;  /* 0x0000000400007c02 */ /* 0x000fce0008000f00 */
.L_x_116:
[----:B-1----:R1:W2:Y:S02]  /*6e00*/  SYNCS.PHASECHK.TRANS64.TRYWAIT P0, [R0+URZ], R2 ;  /* 0x00000002000075a7 */ /* 0x0022a400080011ff */
[----:B--2---:R-:W-:Y:S05]  /*6e10*/  @!P0 NANOSLEEP.SYNCS 0x989680 ;  /* 0x009896800000895d */ /* 0x004fea0003900000 */
[----:B------:R-:W2:Y:S02]  /*6e20*/  @!P0 SYNCS.PHASECHK.TRANS64 P0, [R0+URZ], R2 ;  /* 0x00000002000085a7 */ /* 0x000ea400080010ff */
[----:B--2---:R-:W-:Y:S05]  /*6e30*/  @!P0 BRA `(.L_x_116) ;  /* 0xfffffffc00f08947 */ /* 0x004fea000383ffff */
[----:B------:R-:W-:Y:S05]  /*6e40*/  BRA `(.L_x_117) ;  /* 0xffffffb800a87947 */ /* 0x000fea000383ffff */
.L_x_44:
[----:B------:R-:W-:-:S07]  /*6e50*/  MOV R0, UR5 ;  /* 0x0000000500007c02 */ /* 0x000fce0008000f00 */
.L_x_118:
[----:B-1----:R1:W2:Y:S02]  /*6e60*/  SYNCS.PHASECHK.TRANS64.TRYWAIT P0, [R0+URZ], R2 ;  /* 0x00000002000075a7 */ /* 0x0022a400080011ff */
[----:B--2---:R-:W-:Y:S05]  /*6e70*/  @!P0 NANOSLEEP.SYNCS 0x989680 ;  /* 0x009896800000895d */ /* 0x004fea0003900000 */
[----:B------:R-:W2:Y:S02]  /*6e80*/  @!P0 SYNCS.PHASECHK.TRANS64 P0, [R0+URZ], R2 ;  /* 0x00000002000085a7 */ /* 0x000ea400080010ff */
[----:B--2---:R-:W-:Y:S05]  /*6e90*/  @!P0 BRA `(.L_x_118) ;  /* 0xfffffffc00f08947 */ /* 0x004fea000383ffff */
[----:B------:R-:W-:Y:S05]  /*6ea0*/  BRA `(.L_x_119) ;  /* 0xffffffb800b47947 */ /* 0x000fea000383ffff */
.L_x_47:
[----:B-1----:R1:W2:Y:S02]  /*6eb0*/  SYNCS.PHASECHK.TRANS64.TRYWAIT P0, [R2+URZ+0xb0], R4 ;  /* 0x0000b004020075a7 */ /* 0x0022a400080011ff */
[----:B--2---:R-:W-:Y:S05]  /*6ec0*/  @!P0 NANOSLEEP.SYNCS 0x989680 ;  /* 0x009896800000895d */ /* 0x004fea0003900000 */
[----:B------:R-:W2:Y:S02]  /*6ed0*/  @!P0 SYNCS.PHASECHK.TRANS64 P0, [R2+URZ+0xb0], R4 ;  /* 0x0000b004020085a7 */ /* 0x000ea400080010ff */
[----:B--2---:R-:W-:Y:S05]  /*6ee0*/  @!P0 BRA `(.L_x_47) ;  /* 0xfffffffc00f08947 */ /* 0x004fea000383ffff */
[----:B------:R-:W-:Y:S05]  /*6ef0*/  BRA `(.L_x_120) ;  /* 0xffffffbc00187947 */ /* 0x000fea000383ffff */
.L_x_48:
[----:B------:R-:W-:-:S07]  /*6f00*/  MOV R2, UR4 ;  /* 0x0000000400027c02 */ /* 0x000fce0008000f00 */
.L_x_121:
[----:B-1----:R1:W2:Y:S02]  /*6f10*/  SYNCS.PHASECHK.TRANS64.TRYWAIT P0, [R2+URZ+0x60], R5 ;  /* 0x00006005020075a7 */ /* 0x0022a400080011ff */
[----:B--2---:R-:W-:Y:S05]  /*6f20*/  @!P0 NANOSLEEP.SYNCS 0x989680 ;  /* 0x009896800000895d */ /* 0x004fea0003900000 */
[----:B------:R-:W2:Y:S02]  /*6f30*/  @!P0 SYNCS.PHASECHK.TRANS64 P0, [R2+URZ+0x60], R5 ;  /* 0x00006005020085a7 */ /* 0x000ea400080010ff */
[----:B--2---:R-:W-:Y:S05]  /*6f40*/  @!P0 BRA `(.L_x_121) ;  /* 0xfffffffc00f08947 */ /* 0x004fea000383ffff */
[----:B------:R-:W-:Y:S05]  /*6f50*/  BRA `(.L_x_122) ;  /* 0xffffffbc00287947 */ /* 0x000fea000383ffff */
.L_x_49:
[----:B-1----:R1:W2:Y:S02]  /*6f60*/  SYNCS.PHASECHK.TRANS64.TRYWAIT P1, [R2+URZ+0x50], R4 ;  /* 0x00005004020075a7 */ /* 0x0022a400080211ff */
[----:B--2---:R-:W-:Y:S05]  /*6f70*/  @!P1 NANOSLEEP.SYNCS 0x989680 ;  /* 0x009896800000995d */ /* 0x004fea0003900000 */
[----:B------:R-:W2:Y:S02]  /*6f80*/  @!P1 SYNCS.PHASECHK.TRANS64 P1, [R2+URZ+0x50], R4 ;  /* 0x00005004020095a7 */ /* 0x000ea400080210ff */
[----:B--2---:R-:W-:Y:S05]  /*6f90*/  @!P1 BRA `(.L_x_49) ;  /* 0xfffffffc00f09947 */ /* 0x004fea000383ffff */
[----:B------:R-:W-:Y:S05]  /*6fa0*/  BRA `(.L_x_123) ;  /* 0xffffffbc00587947 */ /* 0x000fea000383ffff */
.L_x_52:
[----:B------:R-:W-:-:S07]  /*6fb0*/  MOV R0, UR4 ;  /* 0x0000000400007c02 */ /* 0x000fce0008000f00 */
.L_x_124:
[----:B-1----:R1:W2:Y:S02]  /*6fc0*/  SYNCS.PHASECHK.TRANS64.TRYWAIT P0, [R0+URZ+0x60], R2 ;  /* 0x00006002000075a7 */ /* 0x0022a400080011ff */
[----:B--2---:R-:W-:Y:S05]  /*6fd0*/  @!P0 NANOSLEEP.SYNCS 0x989680 ;  /* 0x009896800000895d */ /* 0x004fea0003900000 */
[----:B------:R-:W2:Y:S02]  /*6fe0*/  @!P0 SYNCS.PHASECHK.TRANS64 P0, [R0+URZ+0x60], R2 ;  /* 0x00006002000085a7 */ /* 0x000ea400080010ff */
[----:B--2---:R-:W-:Y:S05]  /*6ff0*/  @!P0 BRA `(.L_x_124) ;  /* 0xfffffffc00f08947 */ /* 0x004fea000383ffff */
[----:B------:R-:W-:Y:S05]  /*7000*/  BRA `(.L_x_51) ;  /* 0xffffffbc00ac7947 */ /* 0x000fea000383ffff */
.L_x_61:
[----:B-1----:R-:W-:-:S04]  /*7010*/  MOV R5, UR5 ;  /* 0x0000000500057c02 */ /* 0x002fc80008000f00 */
[----:B------:R1:W2:Y:S03]  /*7020*/  SYNCS.PHASECHK.TRANS64.TRYWAIT P0, [R5+URZ+0x8], R6 ;  /* 0x00000806050075a7 */ /* 0x0002a600080011ff */
[----:B--2---:R-:W-:Y:S05]  /*7030*/  @!P0 NANOSLEEP.SYNCS 0x989680 ;  /* 0x009896800000895d */ /* 0x004fea0003900000 */
[----:B------:R-:W2:Y:S02]  /*7040*/  @!P0 SYNCS.PHASECHK.TRANS64 P0, [R5+URZ+0x8], R6 ;  /* 0x00000806050085a7 */ /* 0x000ea400080010ff */
[----:B--2---:R-:W-:Y:S05]  /*7050*/  @!P0 BRA `(.L_x_61) ;  /* 0xfffffffc00ec8947 */ /* 0x004fea000383ffff */
[----:B------:R-:W-:Y:S05]  /*7060*/  BRA `(.L_x_60) ;  /* 0xffffffc000647947 */ /* 0x000fea000383ffff */
.L_x_63:
[----:B------:R-:W-:Y:S01]  /*7070*/  BSSY B0, `(.L_x_125) ;  /* 0x0000006000007945 */ /* 0x000fe20003800000 */
[----:B------:R-:W-:-:S07]  /*7080*/  MOV R15, 0xffffffff ;  /* 0xffffffff000f7802 */ /* 0x000fce0000000f00 */
[----:B-1---5:R-:W-:Y:S05]  /*7090*/  WARPSYNC.COLLECTIVE R15, `(.L_x_126) ;  /* 0x000000000f0c7348 */ /* 0x022fea0003c00000 */
[----:B------:R-:W-:Y:S02]  /*70a0*/  ELECT P6, UR79, PT ;  /* 0x00000000004f782f */ /* 0x000fe400038c0000 */
[----:B------:R-:W-:Y:S01]  /*70b0*/  MOV R14, UR79 ;  /* 0x0000004f000e7c02 */ /* 0x000fe20008000f00 */
[----:B-1---5:R-:W-:Y:S10]  /*70c0*/  ENDCOLLECTIVE ;  /* 0x000000000000791b */ /* 0x022ff40003800000 */
.L_x_126:
[----:B------:R-:W-:Y:S05]  /*70d0*/  BSYNC B0 ;  /* 0x0000000000007941 */ /* 0x000fea0003800000 */
.L_x_125:
[----:B------:R-:W-:Y:S01]  /*70e0*/  PLOP3.LUT P0, PT, P6, PT, PT, 0x80, 0x8 ;  /* 0x000000000008781c */ /* 0x000fe2000370f070 */
[----:B------:R-:W-:-:S12]  /*70f0*/  BRA `(.L_x_127) ;  /* 0xffffffc000907947 */ /* 0x000fd8000383ffff */
.L_x_65:
[----:B-1----:R-:W-:-:S04]  /*7100*/  MOV R0, UR5 ;  /* 0x0000000500007c02 */ /* 0x002fc80008000f00 */
[----:B------:R1:W2:Y:S03]  /*7110*/  SYNCS.PHASECHK.TRANS64.TRYWAIT P0, [R0+URZ+0x8], R4 ;  /* 0x00000804000075a7 */ /* 0x0002a600080011ff */
[----:B--2---:R-:W-:Y:S05]  /*7120*/  @!P0 NANOSLEEP.SYNCS 0x989680 ;  /* 0x009896800000895d */ /* 0x004fea0003900000 */
[----:B------:R-:W2:Y:S02]  /*7130*/  @!P0 SYNCS.PHASECHK.TRANS64 P0, [R0+URZ+0x8], R4 ;  /* 0x00000804000085a7 */ /* 0x000ea400080010ff */
[----:B--2---:R-:W-:Y:S05]  /*7140*/  @!P0 BRA `(.L_x_65) ;  /* 0xfffffffc00ec8947 */ /* 0x004fea000383ffff */
[----:B------:R-:W-:Y:S05]  /*7150*/  BRA `(.L_x_64) ;  /* 0xffffffc000947947 */ /* 0x000fea000383ffff */
.L_x_66:
[----:B-1----:R1:W2:Y:S02]  /*7160*/  SYNCS.PHASECHK.TRANS64.TRYWAIT P0, [R0+URZ+0x50], R4 ;  /* 0x00005004000075a7 */ /* 0x0022a400080011ff */
[----:B--2---:R-:W-:Y:S05]  /*7170*/  @!P0 NANOSLEEP.SYNCS 0x989680 ;  /* 0x009896800000895d */ /* 0x004fea0003900000 */
[----:B------:R-:W2:Y:S02]  /*7180*/  @!P0 SYNCS.PHASECHK.TRANS64 P0, [R0+URZ+0x50], R4 ;  /* 0x00005004000085a7 */ /* 0x000ea400080010ff */
[----:B--2---:R-:W-:Y:S05]  /*7190*/  @!P0 BRA `(.L_x_66) ;  /* 0xfffffffc00f08947 */ /* 0x004fea000383ffff */
[----:B------:R-:W-:Y:S05]  /*71a0*/  BRA `(.L_x_128) ;  /* 0xffffffc400707947 */ /* 0x000fea000383ffff */
.L_x_68:
[----:B------:R-:W-:-:S07]  /*71b0*/  MOV R0, UR23 ;  /* 0x0000001700007c02 */ /* 0x000fce0008000f00 */
.L_x_129:
[----:B-1----:R1:W2:Y:S02]  /*71c0*/  SYNCS.PHASECHK.TRANS64.TRYWAIT P0, [R0+URZ+0x90], R4 ;  /* 0x00009004000075a7 */ /* 0x0022a400080011ff */
[----:B--2---:R-:W-:Y:S05]  /*71d0*/  @!P0 NANOSLEEP.SYNCS 0x989680 ;  /* 0x009896800000895d */ /* 0x004fea0003900000 */
[----:B------:R-:W2:Y:S02]  /*71e0*/  @!P0 SYNCS.PHASECHK.TRANS64 P0, [R0+URZ+0x90], R4 ;  /* 0x00009004000085a7 */ /* 0x000ea400080010ff */
[----:B--2---:R-:W-:Y:S05]  /*71f0*/  @!P0 BRA `(.L_x_129) ;  /* 0xfffffffc00f08947 */ /* 0x004fea000383ffff */
[----:B------:R-:W-:Y:S05]  /*7200*/  BRA `(.L_x_130) ;  /* 0xffffffc400bc7947 */ /* 0x000fea000383ffff */
.L_x_71:
[----:B------:R-:W-:Y:S07]  /*7210*/  MOV R0, UR5 ;  /* 0x0000000500007c02 */ /* 0x000fee0008000f00 */
.L_x_131:
[----:B-1----:R1:W2:Y:S02]  /*7220*/  SYNCS.PHASECHK.TRANS64.TRYWAIT P0, [R0+URZ], R4 ;  /* 0x00000004000075a7 */ /* 0x0022a400080011ff */
[----:B--2---:R-:W-:Y:S05]  /*7230*/  @!P0 NANOSLEEP.SYNCS 0x989680 ;  /* 0x009896800000895d */ /* 0x004fea0003900000 */
[----:B------:R-:W2:Y:S02]  /*7240*/  @!P0 SYNCS.PHASECHK.TRANS64 P0, [R0+URZ], R4 ;  /* 0x00000004000085a7 */ /* 0x000ea400080010ff */
[----:B--2---:R-:W-:Y:S05]  /*7250*/  @!P0 BRA `(.L_x_131) ;  /* 0xfffffffc00f08947 */ /* 0x004fea000383ffff */
[----:B------:R-:W-:Y:S05]  /*7260*/  BRA `(.L_x_70) ;  /* 0xffffffc400d07947 */ /* 0x000fea000383ffff */
.L_x_75:
[----:B-1----:R-:W-:-:S07]  /*7270*/  MOV R0, UR4 ;  /* 0x0000000400007c02 */ /* 0x002fce0008000f00 */
.L_x_132:
[----:B-1----:R1:W2:Y:S02]  /*7280*/  SYNCS.PHASECHK.TRANS64.TRYWAIT P0, [R0+URZ], R2 ;  /* 0x00000002000075a7 */ /* 0x0022a400080011ff */
[----:B--2---:R-:W-:Y:S05]  /*7290*/  @!P0 NANOSLEEP.SYNCS 0x989680 ;  /* 0x009896800000895d */ /* 0x004fea0003900000 */
[----:B------:R-:W2:Y:S02]  /*72a0*/  @!P0 SYNCS.PHASECHK.TRANS64 P0, [R0+URZ], R2 ;  /* 0x00000002000085a7 */ /* 0x000ea400080010ff */
[----:B--2---:R-:W-:Y:S05]  /*72b0*/  @!P0 BRA `(.L_x_132) ;  /* 0xfffffffc00f08947 */ /* 0x004fea000383ffff */
[----:B------:R-:W-:Y:S05]  /*72c0*/  BRA `(.L_x_133) ;  /* 0xffffffc8009c7947 */ /* 0x000fea000383ffff */
.L_x_76:
[----:B------:R-:W-:-:S07]  /*72d0*/  MOV R0, UR5 ;  /* 0x0000000500007c02 */ /* 0x000fce0008000f00 */
.L_x_134:
[----:B-1----:R1:W2:Y:S02]  /*72e0*/  SYNCS.PHASECHK.TRANS64.TRYWAIT P0, [R0+URZ], R3 ;  /* 0x00000003000075a7 */ /* 0x0022a400080011ff */
[----:B--2---:R-:W-:Y:S05]  /*72f0*/  @!P0 NANOSLEEP.SYNCS 0x989680 ;  /* 0x009896800000895d */ /* 0x004fea0003900000 */
[----:B------:R-:W2:Y:S02]  /*7300*/  @!P0 SYNCS.PHASECHK.TRANS64 P0, [R0+URZ], R3 ;  /* 0x00000003000085a7 */ /* 0x000ea400080010ff */
[----:B--2---:R-:W-:Y:S05]  /*7310*/  @!P0 BRA `(.L_x_134) ;  /* 0xfffffffc00f08947 */ /* 0x004fea000383ffff */
[----:B------:R-:W-:Y:S05]  /*7320*/  BRA `(.L_x_135) ;  /* 0xffffffc800a87947 */ /* 0x000fea000383ffff */
.L_x_77:
[----:B------:R-:W-:-:S07]  /*7330*/  MOV R0, UR5 ;  /* 0x0000000500007c02 */ /* 0x000fce0008000f00 */
.L_x_136:
[----:B-1----:R1:W2:Y:S02]  /*7340*/  SYNCS.PHASECHK.TRANS64.TRYWAIT P0, [R0+URZ], R3 ;  /* 0x00000003000075a7 */ /* 0x0022a400080011ff */
[----:B--2---:R-:W-:Y:S05]  /*7350*/  @!P0 NANOSLEEP.SYNCS 0x989680 ;  /* 0x009896800000895d */ /* 0x004fea0003900000 */
[----:B------:R-:W2:Y:S02]  /*7360*/  @!P0 SYNCS.PHASECHK.TRANS64 P0, [R0+URZ], R3 ;  /* 0x00000003000085a7 */ /* 0x000ea400080010ff */
[----:B--2---:R-:W-:Y:S05]  /*7370*/  @!P0 BRA `(.L_x_136) ;  /* 0xfffffffc00f08947 */ /* 0x004fea000383ffff */
[----:B------:R-:W-:Y:S05]  /*7380*/  BRA `(.L_x_137) ;  /* 0xffffffc800b47947 */ /* 0x000fea000383ffff */
.L_x_80:
[----:B------:R-:W-:-:S07]  /*7390*/  MOV R0, UR17 ;  /* 0x0000001100007c02 */ /* 0x000fce0008000f00 */
.L_x_138:
[----:B-1----:R1:W2:Y:S02]  /*73a0*/  SYNCS.PHASECHK.TRANS64.TRYWAIT P1, [R0+URZ+0xd0], R2 ;  /* 0x0000d002000075a7 */ /* 0x0022a400080211ff */
[----:B--2---:R-:W-:Y:S05]  /*73b0*/  @!P1 NANOSLEEP.SYNCS 0x989680 ;  /* 0x009896800000995d */ /* 0x004fea0003900000 */
[----:B------:R-:W2:Y:S02]  /*73c0*/  @!P1 SYNCS.PHASECHK.TRANS64 P1, [R0+URZ+0xd0], R2 ;  /* 0x0000d002000095a7 */ /* 0x000ea400080210ff */
[----:B--2---:R-:W-:Y:S05]  /*73d0*/  @!P1 BRA `(.L_x_138) ;  /* 0xfffffffc00f09947 */ /* 0x004fea000383ffff */
[----:B------:R-:W-:Y:S05]  /*73e0*/  BRA `(.L_x_139) ;  /* 0xffffffcc00007947 */ /* 0x000fea000383ffff */
.L_x_85:
[----:B--2---:R2:W4:Y:S02]  /*73f0*/  SYNCS.PHASECHK.TRANS64.TRYWAIT P0, [R7+URZ+0x50], R0 ;  /* 0x00005000070075a7 */ /* 0x00452400080011ff */
[----:B----4-:R-:W-:Y:S05]  /*7400*/  @!P0 NANOSLEEP.SYNCS 0x989680 ;  /* 0x009896800000895d */ /* 0x010fea0003900000 */
[----:B------:R-:W4:Y:S02]  /*7410*/  @!P0 SYNCS.PHASECHK.TRANS64 P0, [R7+URZ+0x50], R0 ;  /* 0x00005000070085a7 */ /* 0x000f2400080010ff */
[----:B----4-:R-:W-:Y:S05]  /*7420*/  @!P0 BRA `(.L_x_85) ;  /* 0xfffffffc00f08947 */ /* 0x010fea000383ffff */
[----:B------:R-:W-:Y:S05]  /*7430*/  BRA `(.L_x_140) ;  /* 0xffffffd000207947 */ /* 0x000fea000383ffff */
.L_x_88:
[----:B-1----:R-:W-:Y:S07]  /*7440*/  MOV R0, UR17 ;  /* 0x0000001100007c02 */ /* 0x002fee0008000f00 */
.L_x_141:
[----:B-1----:R1:W2:Y:S02]  /*7450*/  SYNCS.PHASECHK.TRANS64.TRYWAIT P2, [R0+URZ+0x48], R7 ;  /* 0x00004807000075a7 */ /* 0x0022a400080411ff */
[----:B--2---:R-:W-:Y:S05]  /*7460*/  @!P2 NANOSLEEP.SYNCS 0x989680 ;  /* 0x009896800000a95d */ /* 0x004fea0003900000 */
[----:B------:R-:W2:Y:S02]  /*7470*/  @!P2 SYNCS.PHASECHK.TRANS64 P2, [R0+URZ+0x48], R7 ;  /* 0x000048070000a5a7 */ /* 0x000ea400080410ff */
[----:B--2---:R-:W-:Y:S05]  /*7480*/  @!P2 BRA `(.L_x_141) ;  /* 0xfffffffc00f0a947 */ /* 0x004fea000383ffff */
[----:B------:R-:W-:Y:S05]  /*7490*/  BRA `(.L_x_87) ;  /* 0xffffffd400807947 */ /* 0x000fea000383ffff */
.L_x_91:
[----:B-1----:R-:W-:Y:S07]  /*74a0*/  MOV R0, UR17 ;  /* 0x0000001100007c02 */ /* 0x002fee0008000f00 */
.L_x_142:
[----:B-1----:R1:W2:Y:S02]  /*74b0*/  SYNCS.PHASECHK.TRANS64.TRYWAIT P0, [R0+URZ+0x38], R6 ;  /* 0x00003806000075a7 */ /* 0x0022a400080011ff */
[----:B--2---:R-:W-:Y:S05]  /*74c0*/  @!P0 NANOSLEEP.SYNCS 0x989680 ;  /* 0x009896800000895d */ /* 0x004fea0003900000 */
[----:B------:R-:W2:Y:S02]  /*74d0*/  @!P0 SYNCS.PHASECHK.TRANS64 P0, [R0+URZ+0x38], R6 ;  /* 0x00003806000085a7 */ /* 0x000ea400080010ff */
[----:B--2---:R-:W-:Y:S05]  /*74e0*/  @!P0 BRA `(.L_x_142) ;  /* 0xfffffffc00f08947 */ /* 0x004fea000383ffff */
[----:B------:R-:W-:Y:S05]  /*74f0*/  BRA `(.L_x_143) ;  /* 0xffffffd400d07947 */ /* 0x000fea000383ffff */
.L_x_94:
[----:B--2---:R2:W3:Y:S02]  /*7500*/  SYNCS.PHASECHK.TRANS64.TRYWAIT P0, [R3+URZ+0x50], R0 ;  /* 0x00005000030075a7 */ /* 0x0044e400080011ff */
[----:B---3--:R-:W-:Y:S05]  /*7510*/  @!P0 NANOSLEEP.SYNCS 0x989680 ;  /* 0x009896800000895d */ /* 0x008fea0003900000 */
[----:B------:R-:W3:Y:S02]  /*7520*/  @!P0 SYNCS.PHASECHK.TRANS64 P0, [R3+URZ+0x50], R0 ;  /* 0x00005000030085a7 */ /* 0x000ee400080010ff */
[----:B---3--:R-:W-:Y:S05]  /*7530*/  @!P0 BRA `(.L_x_94) ;  /* 0xfffffffc00f08947 */ /* 0x008fea000383ffff */
[----:B------:R-:W-:Y:S05]  /*7540*/  BRA `(.L_x_144) ;  /* 0xffffffdc00287947 */ /* 0x000fea000383ffff */
.L_x_105:
[----:B-1----:R-:W-:Y:S04]  /*7550*/  MOV R0, UR44 ;  /* 0x0000002c00007c02 */ /* 0x002fe80008000f00 */
[----:B------:R1:W2:Y:S03]  /*7560*/  SYNCS.PHASECHK.TRANS64.TRYWAIT P1, [R0+URZ+0x30], R3 ;  /* 0x00003003000075a7 */ /* 0x0002a600080211ff */
[----:B--2---:R-:W-:Y:S05]  /*7570*/  @!P1 NANOSLEEP.SYNCS 0x989680 ;  /* 0x009896800000995d */ /* 0x004fea0003900000 */
[----:B------:R-:W2:Y:S02]  /*7580*/  @!P1 SYNCS.PHASECHK.TRANS64 P1, [R0+URZ+0x30], R3 ;  /* 0x00003003000095a7 */ /* 0x000ea400080210ff */
[----:B--2---:R-:W-:Y:S05]  /*7590*/  @!P1 BRA `(.L_x_105) ;  /* 0xfffffffc00ec9947 */ /* 0x004fea000383ffff */
[----:B------:R-:W-:Y:S05]  /*75a0*/  BRA `(.L_x_104) ;  /* 0xffffffe800607947 */ /* 0x000fea000383ffff */
.L_x_107:
[----:B-1----:R1:W2:Y:S02]  /*75b0*/  SYNCS.PHASECHK.TRANS64.TRYWAIT P1, [R82+URZ+0x70], R4 ;  /* 0x00007004520075a7 */ /* 0x0022a400080211ff */
[----:B--2---:R-:W-:Y:S05]  /*75c0*/  @!P1 NANOSLEEP.SYNCS 0x989680 ;  /* 0x009896800000995d */ /* 0x004fea0003900000 */
[----:B------:R-:W2:Y:S02]  /*75d0*/  @!P1 SYNCS.PHASECHK.TRANS64 P1, [R82+URZ+0x70], R4 ;  /* 0x00007004520095a7 */ /* 0x000ea400080210ff */
[----:B--2---:R-:W-:Y:S05]  /*75e0*/  @!P1 BRA `(.L_x_107) ;  /* 0xfffffffc00f09947 */ /* 0x004fea000383ffff */
[----:B------:R-:W-:Y:S05]  /*75f0*/  BRA `(.L_x_106) ;  /* 0xffffffe800a07947 */ /* 0x000fea000383ffff */
        .weak           $__internal_0_$__cuda_sm10x_tcgen05_guardrail_trap_col_being_dealloced_not_returned_by_alloc
        .type           $__internal_0_$__cuda_sm10x_tcgen05_guardrail_trap_col_being_dealloced_not_returned_by_alloc,@function
        .size           $__internal_0_$__cuda_sm10x_tcgen05_guardrail_trap_col_being_dealloced_not_returned_by_alloc,($__internal_1_$__cuda_sm10x_tcgen05_guardrail_trap_phase_invalid_during_alloc - $__internal_0_$__cuda_sm10x_tcgen05_guardrail_trap_col_being_dealloced_not_returned_by_alloc)
$__internal_0_$__cuda_sm10x_tcgen05_guardrail_trap_col_being_dealloced_not_returned_by_alloc:
[----:B------:R-:W-:Y:S05]  /*7600*/  BPT.TRAP 0x1 ;  /* 0x000000040000795c */ /* 0x000fea0000300000 */
[----:B------:R-:W-:-:S04]  /*7610*/  HFMA2 R3, -RZ, RZ, 0, 0 ;  /* 0x00000000ff037431 */ /* 0x000fc800000001ff */
[----:B------:R-:W-:Y:S05]  /*7620*/  RET.REL.NODEC R2 `(_ZN7cutlass13device_kernelINS_4gemm6kernel13GemmUniversalIN4cute5tupleIJiiiiEEENS1_10collective13CollectiveMmaINS1_35MainloopSm100TmaUmmaWarpSpecializedILi3ELi2ELi4ENS5_IJNS4_1CILi2EEESB_NSA_ILi1EEEEEEEENS5_IJNSA_ILi128EEENSA_ILi64EEESG_EEENS_12float_e4m3_tENS5_IJlSC_lEEESI_SJ_NS4_8TiledMMAINS4_8MMA_AtomIJNS4_10MMA_TraitsINS4_25SM100_MMA_F8F6F4_2x1SM_SSEJSI_SI_fSF_SG_NS4_17integral_constantINS4_4UMMA5MajorELSQ_0EEESR_NSO_INSP_7ScaleInELSS_0EEEST_EEEEEENS4_6LayoutINS5_IJSC_SC_SC_EEENS5_IJNSA_ILi0EEESY_SY_EEEEENS5_IJNS4_10UnderscoreES11_S11_EEEEENS4_28SM100_TMA_2SM_LOAD_MULTICASTENS4_14ComposedLayoutINS4_7SwizzleILi2ELi4ELi3EEENS4_18smem_ptr_flag_bitsILi8EEENSW_INS5_IJNSA_ILi8EEESG_EEENS5_IJSG_SC_EEEEEEEvNS4_8identityENS4_18SM100_TMA_2SM_LOADES1E_vS1F_EENS_8epilogue10collective18CollectiveEpilogueINS1I_23Sm100TmaWarpSpecializedILi1ELi1ELi32ELb0ELb0EEEJNS5_IJSG_SG_SG_EEENS5_IJNSW_ISG_SC_EES1O_EEESI_SJ_SI_SJ_NS1I_6fusion15FusionCallbacksIS1M_NS1Q_17LinearCombinationISI_fSI_fLNS_15FloatRoundStyleE2EEES1N_S1P_JEEENS4_5SM1004TMEM4LOAD26SM100_TMEM_LOAD_32dp32b32xENS4_13SM90_TMA_LOADES1E_NS4_39AutoVectorizingCopyWithAssumedAlignmentILi128EEENS4_14SM90_TMA_STOREES1E_S22_S22_EEEvvEEEEvNT_6ParamsE) ;  /* 0xffffff8802747950 */ /* 0x000fea0003c3ffff */
        .weak           $__internal_1_$__cuda_sm10x_tcgen05_guardrail_trap_phase_invalid_during_alloc
        .type           $__internal_1_$__cuda_sm10x_tcgen05_guardrail_trap_phase_invalid_during_alloc,@function
        .size           $__internal_1_$__cuda_sm10x_tcgen05_guardrail_trap_phase_invalid_during_alloc,($__internal_2_$__cuda_sm10x_tcgen05_guardrail_trap_unallocated_columns_being_dealloced - $__internal_1_$__cuda_sm10x_tcgen05_guardrail_trap_phase_invalid_during_alloc)
$__internal_1_$__cuda_sm10x_tcgen05_guardrail_trap_phase_invalid_during_alloc:
[----:B------:R-:W-:Y:S05]  /*7630*/  BPT.TRAP 0x1 ;  /* 0x000000040000795c */ /* 0x000fea0000300000 */
[----:B------:R-:W-:-:S04]  /*7640*/  MOV R5, 0x0 ;  /* 0x0000000000057802 */ /* 0x000fc80000000f00 */
[----:B------:R-:W-:Y:S05]  /*7650*/  RET.REL.NODEC R4 `(_ZN7cutlass13device_kernelINS_4gemm6kernel13GemmUniversalIN4cute5tupleIJiiiiEEENS1_10collective13CollectiveMmaINS1_35MainloopSm100TmaUmmaWarpSpecializedILi3ELi2ELi4ENS5_IJNS4_1CILi2EEESB_NSA_ILi1EEEEEEEENS5_IJNSA_ILi128EEENSA_ILi64EEESG_EEENS_12float_e4m3_tENS5_IJlSC_lEEESI_SJ_NS4_8TiledMMAINS4_8MMA_AtomIJNS4_10MMA_TraitsINS4_25SM100_MMA_F8F6F4_2x1SM_SSEJSI_SI_fSF_SG_NS4_17integral_constantINS4_4UMMA5MajorELSQ_0EEESR_NSO_INSP_7ScaleInELSS_0EEEST_EEEEEENS4_6LayoutINS5_IJSC_SC_SC_EEENS5_IJNSA_ILi0EEESY_SY_EEEEENS5_IJNS4_10UnderscoreES11_S11_EEEEENS4_28SM100_TMA_2SM_LOAD_MULTICASTENS4_14ComposedLayoutINS4_7SwizzleILi2ELi4ELi3EEENS4_18smem_ptr_flag_bitsILi8EEENSW_INS5_IJNSA_ILi8EEESG_EEENS5_IJSG_SC_EEEEEEEvNS4_8identityENS4_18SM100_TMA_2SM_LOADES1E_vS1F_EENS_8epilogue10collective18CollectiveEpilogueINS1I_23Sm100TmaWarpSpecializedILi1ELi1ELi32ELb0ELb0EEEJNS5_IJSG_SG_SG_EEENS5_IJNSW_ISG_SC_EES1O_EEESI_SJ_SI_SJ_NS1I_6fusion15FusionCallbacksIS1M_NS1Q_17LinearCombinationISI_fSI_fLNS_15FloatRoundStyleE2EEES1N_S1P_JEEENS4_5SM1004TMEM4LOAD26SM100_TMEM_LOAD_32dp32b32xENS4_13SM90_TMA_LOADES1E_NS4_39AutoVectorizingCopyWithAssumedAlignmentILi128EEENS4_14SM90_TMA_STOREES1E_S22_S22_EEEvvEEEEvNT_6ParamsE) ;  /* 0xffffff8804687950 */ /* 0x000fea0003c3ffff */
        .weak           $__internal_2_$__cuda_sm10x_tcgen05_guardrail_trap_unallocated_columns_being_dealloced
        .type           $__internal_2_$__cuda_sm10x_tcgen05_guardrail_trap_unallocated_columns_being_dealloced,@function
        .size           $__internal_2_$__cuda_sm10x_tcgen05_guardrail_trap_unallocated_columns_being_dealloced,(.L_x_146 - $__internal_2_$__cuda_sm10x_tcgen05_guardrail_trap_unallocated_columns_being_dealloced)
$__internal_2_$__cuda_sm10x_tcgen05_guardrail_trap_unallocated_columns_being_dealloced:
[----:B------:R-:W-:Y:S05]  /*7660*/  BPT.TRAP 0x1 ;  /* 0x000000040000795c */ /* 0x000fea0000300000 */
[----:B------:R-:W-:-:S04]  /*7670*/  HFMA2 R3, -RZ, RZ, 0, 0 ;  /* 0x00000000ff037431 */ /* 0x000fc800000001ff */
[----:B------:R-:W-:Y:S05]  /*7680*/  RET.REL.NODEC R2 `(_ZN7cutlass13device_kernelINS_4gemm6kernel13GemmUniversalIN4cute5tupleIJiiiiEEENS1_10collective13CollectiveMmaINS1_35MainloopSm100TmaUmmaWarpSpecializedILi3ELi2ELi4ENS5_IJNS4_1CILi2EEESB_NSA_ILi1EEEEEEEENS5_IJNSA_ILi128EEENSA_ILi64EEESG_EEENS_12float_e4m3_tENS5_IJlSC_lEEESI_SJ_NS4_8TiledMMAINS4_8MMA_AtomIJNS4_10MMA_TraitsINS4_25SM100_MMA_F8F6F4_2x1SM_SSEJSI_SI_fSF_SG_NS4_17integral_constantINS4_4UMMA5MajorELSQ_0EEESR_NSO_INSP_7ScaleInELSS_0EEEST_EEEEEENS4_6LayoutINS5_IJSC_SC_SC_EEENS5_IJNSA_ILi0EEESY_SY_EEEEENS5_IJNS4_10UnderscoreES11_S11_EEEEENS4_28SM100_TMA_2SM_LOAD_MULTICASTENS4_14ComposedLayoutINS4_7SwizzleILi2ELi4ELi3EEENS4_18smem_ptr_flag_bitsILi8EEENSW_INS5_IJNSA_ILi8EEESG_EEENS5_IJSG_SC_EEEEEEEvNS4_8identityENS4_18SM100_TMA_2SM_LOADES1E_vS1F_EENS_8epilogue10collective18CollectiveEpilogueINS1I_23Sm100TmaWarpSpecializedILi1ELi1ELi32ELb0ELb0EEEJNS5_IJSG_SG_SG_EEENS5_IJNSW_ISG_SC_EES1O_EEESI_SJ_SI_SJ_NS1I_6fusion15FusionCallbacksIS1M_NS1Q_17LinearCombinationISI_fSI_fLNS_15FloatRoundStyleE2EEES1N_S1P_JEEENS4_5SM1004TMEM4LOAD26SM100_TMEM_LOAD_32dp32b32xENS4_13SM90_TMA_LOADES1E_NS4_39AutoVectorizingCopyWithAssumedAlignmentILi128EEENS4_14SM90_TMA_STOREES1E_S22_S22_EEEvvEEEEvNT_6ParamsE) ;  /* 0xffffff88025c7950 */ /* 0x000fea0003c3ffff */
.L_x_145:
[----:B------:R-:W-:-:S00]  /*7690*/  BRA `(.L_x_145) ;  /* 0xfffffffc00fc7947 */ /* 0x000fc0000383ffff */
[----:B------:R-:W-:-:S00]  /*76a0*/  NOP ;  /* 0x0000000000007918 */ /* 0x000fc00000000000 */
        /* <DEDUP_REMOVED lines=13> */
.L_x_146:


//--------------------- .nv.global.init           --------------------------
	.section	.nv.global.init,"aw",@progbits
.nv.global.init:
	.type		$str$27,@object
	.size		$str$27,($str$28 - $str$27)
$str$27:
        /*0000*/ 	.byte	0x28, 0x61, 0x64, 0x64, 0x72, 0x65, 0x73, 0x73, 0x20, 0x26, 0x20, 0x6d, 0x61, 0x73, 0x6b, 0x29
        /*0010*/ 	.byte	0x20, 0x3d, 0x3d, 0x20, 0x30, 0x00
	.type		$str$28,@object
	.size		$str$28,($str$26 - $str$28)
$str$28:
        /*0016*/ 	.byte	0x2f, 0x74, 0x6d, 0x70, 0x2f, 0x63, 0x75, 0x74, 0x6c, 0x61, 0x73, 0x73, 0x5f, 0x73, 0x77, 0x65
        /*0026*/ 	.byte	0x65, 0x70, 0x5f, 0x73, 0x72, 0x63, 0x2f, 0x69, 0x6e, 0x63, 0x6c, 0x75, 0x64, 0x65, 0x2f, 0x63
        /*0036*/ 	.byte	0x75, 0x74, 0x65, 0x2f, 0x70, 0x6f, 0x69, 0x6e, 0x74, 0x65, 0x72, 0x5f, 0x66, 0x6c, 0x61, 0x67
        /*0046*/ 	.byte	0x67, 0x65, 0x64, 0x2e, 0x68, 0x70, 0x70, 0x00
	.type		$str$26,@object
	.size		$str$26,($str$25 - $str$26)
$str$26:
        /*004e*/ 	.byte	0x2f, 0x74, 0x6d, 0x70, 0x2f, 0x63, 0x75, 0x74, 0x6c, 0x61, 0x73, 0x73, 0x5f, 0x73, 0x77, 0x65
        /*005e*/ 	.byte	0x65, 0x70, 0x5f, 0x73, 0x72, 0x63, 0x2f, 0x69, 0x6e, 0x63, 0x6c, 0x75, 0x64, 0x65, 0x2f, 0x63
        /*006e*/ 	.byte	0x75, 0x74, 0x65, 0x2f, 0x61, 0x74, 0x6f, 0x6d, 0x2f, 0x63, 0x6f, 0x70, 0x79, 0x5f, 0x74, 0x72
        /*007e*/ 	.byte	0x61, 0x69, 0x74, 0x73, 0x5f, 0x73, 0x6d, 0x31, 0x30, 0x30, 0x2e, 0x68, 0x70, 0x70, 0x00
	.type		$str$25,@object
	.size		$str$25,(__unnamed_1 - $str$25)
$str$25:
        /*008d*/ 	.byte	0x28, 0x28, 0x75, 0x69, 0x6e, 0x74, 0x33, 0x32, 0x5f, 0x74, 0x28, 0x74, 0x68, 0x72, 0x65, 0x61
        /*009d*/ 	.byte	0x64, 0x49, 0x64, 0x78, 0x2e, 0x78, 0x29, 0x20, 0x2f, 0x20, 0x33, 0x32, 0x29, 0x20, 0x25, 0x20
        /*00ad*/ 	.byte	0x34, 0x29, 0x20, 0x3d, 0x3d, 0x20, 0x28, 0x28, 0x28, 0x74, 0x6d, 0x65, 0x6d, 0x5f, 0x61, 0x64
        /*00bd*/ 	.byte	0x64, 0x72, 0x20, 0x3e, 0x3e, 0x20, 0x31, 0x36, 0x29, 0x20, 0x2f, 0x20, 0x33, 0x32, 0x29, 0x20
        /*00cd*/ 	.byte	0x25, 0x20, 0x34, 0x29, 0x00
	.type		__unnamed_1,@object
	.size		__unnamed_1,(__unnamed_2 - __unnamed_1)
__unnamed_1:
        /*00d2*/ 	.byte	0x61, 0x75, 0x74, 0x6f, 0x20, 0x63, 0x75, 0x74, 0x65, 0x3a, 0x3a, 0x61, 0x73, 0x5f, 0x70, 0x6f
        /* <DEDUP_REMOVED lines=24> */
        /*0262*/ 	.byte	0x3c, 0x34, 0x30, 0x39, 0x36, 0x3e, 0x3e, 0x3e, 0x3e, 0x5d, 0x00
	.type		__unnamed_2,@object
	.size		__unnamed_2,(.L_2 - __unnamed_2)
__unnamed_2:
        /* <DEDUP_REMOVED lines=40> */
        /*04ed*/ 	.byte	0x74, 0x65, 0x3a, 0x3a, 0x43, 0x3c, 0x30, 0x3e, 0x3e, 0x3e, 0x3e, 0x5d, 0x00
.L_2:


//--------------------- .nv.shared._ZN7cutlass13device_kernelINS_4gemm6kernel13GemmUniversalIN4cute5tupleIJiiiiEEENS1_10collective13CollectiveMmaINS1_35MainloopSm100TmaUmmaWarpSpecializedILi3ELi2ELi4ENS5_IJNS4_1CILi2EEESB_NSA_ILi1EEEEEEEENS5_IJNSA_ILi128EEENSA_ILi64EEESG_EEENS_12float_e4m3_tENS5_IJlSC_lEEESI_SJ_NS4_8TiledMMAINS4_8MMA_AtomIJNS4_10MMA_TraitsINS4_25SM100_MMA_F8F6F4_2x1SM_SSEJSI_SI_fSF_SG_NS4_17integral_constantINS4_4UMMA5MajorELSQ_0EEESR_NSO_INSP_7ScaleInELSS_0EEEST_EEEEEENS4_6LayoutINS5_IJSC_SC_SC_EEENS5_IJNSA_ILi0EEESY_SY_EEEEENS5_IJNS4_10UnderscoreES11_S11_EEEEENS4_28SM100_TMA_2SM_LOAD_MULTICASTENS4_14ComposedLayoutINS4_7SwizzleILi2ELi4ELi3EEENS4_18smem_ptr_flag_bitsILi8EEENSW_INS5_IJNSA_ILi8EEESG_EEENS5_IJSG_SC_EEEEEEEvNS4_8identityENS4_18SM100_TMA_2SM_LOADES1E_vS1F_EENS_8epilogue10collective18CollectiveEpilogueINS1I_23Sm100TmaWarpSpecializedILi1ELi1ELi32ELb0ELb0EEEJNS5_IJSG_SG_SG_EEENS5_IJNSW_ISG_SC_EES1O_EEESI_SJ_SI_SJ_NS1I_6fusion15FusionCallbacksIS1M_NS1Q_17LinearCombinationISI_fSI_fLNS_15FloatRoundStyleE2EEES1N_S1P_JEEENS4_5SM1004TMEM4LOAD26SM100_TMEM_LOAD_32dp32b32xENS4_13SM90_TMA_LOADES1E_NS4_39AutoVectorizingCopyWithAssumedAlignmentILi128EEENS4_14SM90_TMA_STOREES1E_S22_S22_EEEvvEEEEvNT_6ParamsE --------------------------
	.section	.nv.shared._ZN7cutlass13device_kernelINS_4gemm6kernel13GemmUniversalIN4cute5tupleIJiiiiEEENS1_10collective13CollectiveMmaINS1_35MainloopSm100TmaUmmaWarpSpecializedILi3ELi2ELi4ENS5_IJNS4_1CILi2EEESB_NSA_ILi1EEEEEEEENS5_IJNSA_ILi128EEENSA_ILi64EEESG_EEENS_12float_e4m3_tENS5_IJlSC_lEEESI_SJ_NS4_8TiledMMAINS4_8MMA_AtomIJNS4_10MMA_TraitsINS4_25SM100_MMA_F8F6F4_2x1SM_SSEJSI_SI_fSF_SG_NS4_17integral_constantINS4_4UMMA5MajorELSQ_0EEESR_NSO_INSP_7ScaleInELSS_0EEEST_EEEEEENS4_6LayoutINS5_IJSC_SC_SC_EEENS5_IJNSA_ILi0EEESY_SY_EEEEENS5_IJNS4_10UnderscoreES11_S11_EEEEENS4_28SM100_TMA_2SM_LOAD_MULTICASTENS4_14ComposedLayoutINS4_7SwizzleILi2ELi4ELi3EEENS4_18smem_ptr_flag_bitsILi8EEENSW_INS5_IJNSA_ILi8EEESG_EEENS5_IJSG_SC_EEEEEEEvNS4_8identityENS4_18SM100_TMA_2SM_LOADES1E_vS1F_EENS_8epilogue10collective18CollectiveEpilogueINS1I_23Sm100TmaWarpSpecializedILi1ELi1ELi32ELb0ELb0EEEJNS5_IJSG_SG_SG_EEENS5_IJNSW_ISG_SC_EES1O_EEESI_SJ_SI_SJ_NS1I_6fusion15FusionCallbacksIS1M_NS1Q_17LinearCombinationISI_fSI_fLNS_15FloatRoundStyleE2EEES1N_S1P_JEEENS4_5SM1004TMEM4LOAD26SM100_TMEM_LOAD_32dp32b32xENS4_13SM90_TMA_LOADES1E_NS4_39AutoVectorizingCopyWithAssumedAlignmentILi128EEENS4_14SM90_TMA_STOREES1E_S22_S22_EEEvvEEEEvNT_6ParamsE,"aw",@nobits
	.sectionflags	@""
	.align	16
	.zero		1024


//--------------------- .nv.shared.reserved.0     --------------------------
	.section	.nv.shared.reserved.0,"aw",@nobits
	.weak		__nv_reservedSMEM_offset_0_alias
	.size		__nv_reservedSMEM_offset_0_alias, 0, 64
	.other		__nv_reservedSMEM_offset_0_alias,@"STO_CUDA_RESERVED_SHARED STV_DEFAULT"
__nv_reservedSMEM_offset_0_alias:
	.zero		0
.nv.shared.reserved.0:
	.zero		64
	.weak		__nv_reservedSMEM_tcgen05_partition
	.type		__nv_reservedSMEM_tcgen05_partition,@object
	.size		__nv_reservedSMEM_tcgen05_partition,(.L_0 - __nv_reservedSMEM_tcgen05_partition)
__nv_reservedSMEM_tcgen05_partition:
	.zero		32
.L_0:


//--------------------- .nv.global                --------------------------
	.section	.nv.global,"aw",@nobits
.nv.global:
	.type		_ZN39_INTERNAL_f25e9bf6_4_k_cu_77a53652_81694cute1_E,@object
	.size		_ZN39_INTERNAL_f25e9bf6_4_k_cu_77a53652_81694cute1_E,(_ZN39_INTERNAL_f25e9bf6_4_k_cu_77a53652_81694cuda3std3__45__cpo6cbeginE - _ZN39_INTERNAL_f25e9bf6_4_k_cu_77a53652_81694cute1_E)
_ZN39_INTERNAL_f25e9bf6_4_k_cu_77a53652_81694cute1_E:
	.zero		1
	.type		_ZN39_INTERNAL_f25e9bf6_4_k_cu_77a53652_81694cuda3std3__45__cpo6cbeginE,@object
	.size		_ZN39_INTERNAL_f25e9bf6_4_k_cu_77a53652_81694cuda3std3__45__cpo6cbeginE,(_ZN39_INTERNAL_f25e9bf6_4_k_cu_77a53652_81694cuda3std3__48in_placeE - _ZN39_INTERNAL_f25e9bf6_4_k_cu_77a53652_81694cuda3std3__45__cpo6cbeginE)
_ZN39_INTERNAL_f25e9bf6_4_k_cu_77a53652_81694cuda3std3__45__cpo6cbeginE:
	.zero		1
	.type		_ZN39_INTERNAL_f25e9bf6_4_k_cu_77a53652_81694cuda3std3__48in_placeE,@object
	.size		_ZN39_INTERNAL_f25e9bf6_4_k_cu_77a53652_81694cuda3std3__48in_placeE,(_ZN39_INTERNAL_f25e9bf6_4_k_cu_77a53652_81694cuda3std6ranges3__45__cpo9iter_moveE - _ZN39_INTERNAL_f25e9bf6_4_k_cu_77a53652_81694cuda3std3__48in_placeE)
_ZN39_INTERNAL_f25e9bf6_4_k_cu_77a53652_81694cuda3std3__48in_placeE:
	.zero		1
	.type		_ZN39_INTERNAL_f25e9bf6_4_k_cu_77a53652_81694cuda3std6ranges3__45__cpo9iter_moveE,@object
	.size		_ZN39_INTERNAL_f25e9bf6_4_k_cu_77a53652_81694cuda3std6ranges3__45__cpo9iter_moveE,(_ZN39_INTERNAL_f25e9bf6_4_k_cu_77a53652_81694cuda3std3__45__cpo5beginE - _ZN39_INTERNAL_f25e9bf6_4_k_cu_77a53652_81694cuda3std6ranges3__45__cpo9iter_moveE)
_ZN39_INTERNAL_f25e9bf6_4_k_cu_77a53652_81694cuda3std6ranges3__45__cpo9iter_moveE:
	.zero		1
	.type		_ZN39_INTERNAL_f25e9bf6_4_k_cu_77a53652_81694cuda3std3__45__cpo5beginE,@object
	.size		_ZN39_INTERNAL_f25e9bf6_4_k_cu_77a53652_81694cuda3std3__45__cpo5beginE,(_ZN39_INTERNAL_f25e9bf6_4_k_cu_77a53652_81694cuda3std3__441_GLOBAL__N__f25e9bf6_4_k_cu_77a53652_81696ignoreE - _ZN39_INTERNAL_f25e9bf6_4_k_cu_77a53652_81694cuda3std3__45__cpo5beginE)
_ZN39_INTERNAL_f25e9bf6_4_k_cu_77a53652_81694cuda3std3__45__cpo5beginE:
	.zero		1
	.type		_ZN39_INTERNAL_f25e9bf6_4_k_cu_77a53652_81694cuda3std3__441_GLOBAL__N__f25e9bf6_4_k_cu_77a53652_81696ignoreE,@object
	.size		_ZN39_INTERNAL_f25e9bf6_4_k_cu_77a53652_81694cuda3std3__441_GLOBAL__N__f25e9bf6_4_k_cu_77a53652_81696ignoreE,(_ZN39_INTERNAL_f25e9bf6_4_k_cu_77a53652_81694cute7productE - _ZN39_INTERNAL_f25e9bf6_4_k_cu_77a53652_81694cuda3std3__441_GLOBAL__N__f25e9bf6_4_k_cu_77a53652_81696ignoreE)
_ZN39_INTERNAL_f25e9bf6_4_k_cu_77a53652_81694cuda3std3__441_GLOBAL__N__f25e9bf6_4_k_cu_77a53652_81696ignoreE:
	.zero		1
	.type		_ZN39_INTERNAL_f25e9bf6_4_k_cu_77a53652_81694cute7productE,@object
	.size		_ZN39_INTERNAL_f25e9bf6_4_k_cu_77a53652_81694cute7productE,(_ZN39_INTERNAL_f25e9bf6_4_k_cu_77a53652_81694cuda3std3__45__cpo3endE - _ZN39_INTERNAL_f25e9bf6_4_k_cu_77a53652_81694cute7productE)
_ZN39_INTERNAL_f25e9bf6_4_k_cu_77a53652_81694cute7productE:
	.zero		1
	.type		_ZN39_INTERNAL_f25e9bf6_4_k_cu_77a53652_81694cuda3std3__45__cpo3endE,@object
	.size		_ZN39_INTERNAL_f25e9bf6_4_k_cu_77a53652_81694cuda3std3__45__cpo3endE,(_ZN39_INTERNAL_f25e9bf6_4_k_cu_77a53652_81694cuda3std3__419piecewise_constructE - _ZN39_INTERNAL_f25e9bf6_4_k_cu_77a53652_81694cuda3std3__45__cpo3endE)
_ZN39_INTERNAL_f25e9bf6_4_k_cu_77a53652_81694cuda3std3__45__cpo3endE:
	.zero		1
	.type		_ZN39_INTERNAL_f25e9bf6_4_k_cu_77a53652_81694cuda3std3__419piecewise_constructE,@object
	.size		_ZN39_INTERNAL_f25e9bf6_4_k_cu_77a53652_81694cuda3std3__419piecewise_constructE,(_ZN39_INTERNAL_f25e9bf6_4_k_cu_77a53652_81694cuda3std3__45__cpo4cendE - _ZN39_INTERNAL_f25e9bf6_4_k_cu_77a53652_81694cuda3std3__419piecewise_constructE)
_ZN39_INTERNAL_f25e9bf6_4_k_cu_77a53652_81694cuda3std3__419piecewise_constructE:
	.zero		1
	.type		_ZN39_INTERNAL_f25e9bf6_4_k_cu_77a53652_81694cuda3std3__45__cpo4cendE,@object
	.size		_ZN39_INTERNAL_f25e9bf6_4_k_cu_77a53652_81694cuda3std3__45__cpo4cendE,(_ZN39_INTERNAL_f25e9bf6_4_k_cu_77a53652_81694cuda3std6ranges3__45__cpo4swapE - _ZN39_INTERNAL_f25e9bf6_4_k_cu_77a53652_81694cuda3std3__45__cpo4cendE)
_ZN39_INTERNAL_f25e9bf6_4_k_cu_77a53652_81694cuda3std3__45__cpo4cendE:
	.zero		1
	.type		_ZN39_INTERNAL_f25e9bf6_4_k_cu_77a53652_81694cuda3std6ranges3__45__cpo4swapE,@object
	.size		_ZN39_INTERNAL_f25e9bf6_4_k_cu_77a53652_81694cuda3std6ranges3__45__cpo4swapE,(.L_10 - _ZN39_INTERNAL_f25e9bf6_4_k_cu_77a53652_81694cuda3std6ranges3__45__cpo4swapE)
_ZN39_INTERNAL_f25e9bf6_4_k_cu_77a53652_81694cuda3std6ranges3__45__cpo4swapE:
	.zero		1
.L_10:


//--------------------- .nv.constant0._ZN7cutlass13device_kernelINS_4gemm6kernel13GemmUniversalIN4cute5tupleIJiiiiEEENS1_10collective13CollectiveMmaINS1_35MainloopSm100TmaUmmaWarpSpecializedILi3ELi2ELi4ENS5_IJNS4_1CILi2EEESB_NSA_ILi1EEEEEEEENS5_IJNSA_ILi128EEENSA_ILi64EEESG_EEENS_12float_e4m3_tENS5_IJlSC_lEEESI_SJ_NS4_8TiledMMAINS4_8MMA_AtomIJNS4_10MMA_TraitsINS4_25SM100_MMA_F8F6F4_2x1SM_SSEJSI_SI_fSF_SG_NS4_17integral_constantINS4_4UMMA5MajorELSQ_0EEESR_NSO_INSP_7ScaleInELSS_0EEEST_EEEEEENS4_6LayoutINS5_IJSC_SC_SC_EEENS5_IJNSA_ILi0EEESY_SY_EEEEENS5_IJNS4_10UnderscoreES11_S11_EEEEENS4_28SM100_TMA_2SM_LOAD_MULTICASTENS4_14ComposedLayoutINS4_7SwizzleILi2ELi4ELi3EEENS4_18smem_ptr_flag_bitsILi8EEENSW_INS5_IJNSA_ILi8EEESG_EEENS5_IJSG_SC_EEEEEEEvNS4_8identityENS4_18SM100_TMA_2SM_LOADES1E_vS1F_EENS_8epilogue10collective18CollectiveEpilogueINS1I_23Sm100TmaWarpSpecializedILi1ELi1ELi32ELb0ELb0EEEJNS5_IJSG_SG_SG_EEENS5_IJNSW_ISG_SC_EES1O_EEESI_SJ_SI_SJ_NS1I_6fusion15FusionCallbacksIS1M_NS1Q_17LinearCombinationISI_fSI_fLNS_15FloatRoundStyleE2EEES1N_S1P_JEEENS4_5SM1004TMEM4LOAD26SM100_TMEM_LOAD_32dp32b32xENS4_13SM90_TMA_LOADES1E_NS4_39AutoVectorizingCopyWithAssumedAlignmentILi128EEENS4_14SM90_TMA_STOREES1E_S22_S22_EEEvvEEEEvNT_6ParamsE --------------------------
	.section	.nv.constant0._ZN7cutlass13device_kernelINS_4gemm6kernel13GemmUniversalIN4cute5tupleIJiiiiEEENS1_10collective13CollectiveMmaINS1_35MainloopSm100TmaUmmaWarpSpecializedILi3ELi2ELi4ENS5_IJNS4_1CILi2EEESB_NSA_ILi1EEEEEEEENS5_IJNSA_ILi128EEENSA_ILi64EEESG_EEENS_12float_e4m3_tENS5_IJlSC_lEEESI_SJ_NS4_8TiledMMAINS4_8MMA_AtomIJNS4_10MMA_TraitsINS4_25SM100_MMA_F8F6F4_2x1SM_SSEJSI_SI_fSF_SG_NS4_17integral_constantINS4_4UMMA5MajorELSQ_0EEESR_NSO_INSP_7ScaleInELSS_0EEEST_EEEEEENS4_6LayoutINS5_IJSC_SC_SC_EEENS5_IJNSA_ILi0EEESY_SY_EEEEENS5_IJNS4_10UnderscoreES11_S11_EEEEENS4_28SM100_TMA_2SM_LOAD_MULTICASTENS4_14ComposedLayoutINS4_7SwizzleILi2ELi4ELi3EEENS4_18smem_ptr_flag_bitsILi8EEENSW_INS5_IJNSA_ILi8EEESG_EEENS5_IJSG_SC_EEEEEEEvNS4_8identityENS4_18SM100_TMA_2SM_LOADES1E_vS1F_EENS_8epilogue10collective18CollectiveEpilogueINS1I_23Sm100TmaWarpSpecializedILi1ELi1ELi32ELb0ELb0EEEJNS5_IJSG_SG_SG_EEENS5_IJNSW_ISG_SC_EES1O_EEESI_SJ_SI_SJ_NS1I_6fusion15FusionCallbacksIS1M_NS1Q_17LinearCombinationISI_fSI_fLNS_15FloatRoundStyleE2EEES1N_S1P_JEEENS4_5SM1004TMEM4LOAD26SM100_TMEM_LOAD_32dp32b32xENS4_13SM90_TMA_LOADES1E_NS4_39AutoVectorizingCopyWithAssumedAlignmentILi128EEENS4_14SM90_TMA_STOREES1E_S22_S22_EEEvvEEEEvNT_6ParamsE,"a",@progbits
	.sectionflags	@""
	.align	4
.nv.constant0._ZN7cutlass13device_kernelINS_4gemm6kernel13GemmUniversalIN4cute5tupleIJiiiiEEENS1_10collective13CollectiveMmaINS1_35MainloopSm100TmaUmmaWarpSpecializedILi3ELi2ELi4ENS5_IJNS4_1CILi2EEESB_NSA_ILi1EEEEEEEENS5_IJNSA_ILi128EEENSA_ILi64EEESG_EEENS_12float_e4m3_tENS5_IJlSC_lEEESI_SJ_NS4_8TiledMMAINS4_8MMA_AtomIJNS4_10MMA_TraitsINS4_25SM100_MMA_F8F6F4_2x1SM_SSEJSI_SI_fSF_SG_NS4_17integral_constantINS4_4UMMA5MajorELSQ_0EEESR_NSO_INSP_7ScaleInELSS_0EEEST_EEEEEENS4_6LayoutINS5_IJSC_SC_SC_EEENS5_IJNSA_ILi0EEESY_SY_EEEEENS5_IJNS4_10UnderscoreES11_S11_EEEEENS4_28SM100_TMA_2SM_LOAD_MULTICASTENS4_14ComposedLayoutINS4_7SwizzleILi2ELi4ELi3EEENS4_18smem_ptr_flag_bitsILi8EEENSW_INS5_IJNSA_ILi8EEESG_EEENS5_IJSG_SC_EEEEEEEvNS4_8identityENS4_18SM100_TMA_2SM_LOADES1E_vS1F_EENS_8epilogue10collective18CollectiveEpilogueINS1I_23Sm100TmaWarpSpecializedILi1ELi1ELi32ELb0ELb0EEEJNS5_IJSG_SG_SG_EEENS5_IJNSW_ISG_SC_EES1O_EEESI_SJ_SI_SJ_NS1I_6fusion15FusionCallbacksIS1M_NS1Q_17LinearCombinationISI_fSI_fLNS_15FloatRoundStyleE2EEES1N_S1P_JEEENS4_5SM1004TMEM4LOAD26SM100_TMEM_LOAD_32dp32b32xENS4_13SM90_TMA_LOADES1E_NS4_39AutoVectorizingCopyWithAssumedAlignmentILi128EEENS4_14SM90_TMA_STOREES1E_S22_S22_EEEvvEEEEvNT_6ParamsE:
	.zero		2944


//--------------------- SYMBOLS --------------------------

	.type		.nv.reservedSmem.offset0,@object
	.size		.nv.reservedSmem.offset0,0x4
	.type		.nv.reservedSmem.cap,@object
	.size		.nv.reservedSmem.cap,0x4
	.type		__assertfail,@function
